//
// Generated by NVIDIA NVVM Compiler
//
// Compiler Build ID: CL-36424714
// Cuda compilation tools, release 13.0, V13.0.88
// Based on NVVM 20.0.0
//

.version 9.0
.target sm_100
.address_size 64

	// .globl	_Z13chebyprod_impiiPKdS0_Pd

.visible .entry _Z13chebyprod_impiiPKdS0_Pd(
	.param .u32 _Z13chebyprod_impiiPKdS0_Pd_param_0,
	.param .u32 _Z13chebyprod_impiiPKdS0_Pd_param_1,
	.param .u64 .ptr .align 1 _Z13chebyprod_impiiPKdS0_Pd_param_2,
	.param .u64 .ptr .align 1 _Z13chebyprod_impiiPKdS0_Pd_param_3,
	.param .u64 .ptr .align 1 _Z13chebyprod_impiiPKdS0_Pd_param_4
)
{
	.reg .pred 	%p<35>;
	.reg .b32 	%r<94>;
	.reg .b64 	%rd<36>;
	.reg .b64 	%fd<62>;

	ld.param.u32 	%r42, [_Z13chebyprod_impiiPKdS0_Pd_param_0];
	ld.param.u32 	%r44, [_Z13chebyprod_impiiPKdS0_Pd_param_1];
	ld.param.u64 	%rd4, [_Z13chebyprod_impiiPKdS0_Pd_param_2];
	ld.param.u64 	%rd5, [_Z13chebyprod_impiiPKdS0_Pd_param_3];
	cvta.to.global.u64 	%rd1, %rd5;
	cvta.to.global.u64 	%rd2, %rd4;
	mov.u32 	%r1, %ctaid.x;
	mov.u32 	%r45, %tid.y;
	mov.u32 	%r46, %ntid.y;
	mov.u32 	%r47, %ctaid.y;
	mad.lo.s32 	%r48, %r46, %r47, %r45;
	sub.s32 	%r3, %r42, %r1;
	max.s32 	%r49, %r1, %r3;
	add.s32 	%r50, %r49, 1;
	sub.s32 	%r4, %r44, %r48;
	shr.u32 	%r51, %r50, 5;
	and.b32  	%r52, %r50, 31;
	setp.ne.s32 	%p2, %r52, 0;
	selp.u32 	%r53, 1, 0, %p2;
	add.s32 	%r5, %r51, %r53;
	mov.u32 	%r6, %tid.x;
	setp.le.s32 	%p3, %r42, %r1;
	setp.le.s32 	%p4, %r44, %r48;
	or.pred  	%p5, %p3, %p4;
	@%p5 bra 	$L__BB0_20;
	setp.eq.s32 	%p6, %r5, 0;
	mov.f64 	%fd60, 0d0000000000000000;
	@%p6 bra 	$L__BB0_18;
	max.s32 	%r55, %r48, %r4;
	neg.s32 	%r7, %r55;
	mul.lo.s32 	%r8, %r42, %r48;
	mov.f64 	%fd60, 0d0000000000000000;
	mov.b32 	%r80, 0;
	mov.u32 	%r81, %r6;
$L__BB0_3:
	sub.s32 	%r88, %r1, %r81;
	setp.ne.s32 	%p7, %r81, 0;
	setp.lt.s32 	%p8, %r81, %r3;
	and.pred  	%p1, %p7, %p8;
	add.s32 	%r58, %r1, %r8;
	sub.s32 	%r87, %r58, %r81;
	add.s32 	%r83, %r8, %r81;
	add.s32 	%r85, %r1, %r81;
	add.s32 	%r82, %r58, %r81;
	mov.b32 	%r92, -1;
	mov.b32 	%r91, 1;
	not.pred 	%p17, %p1;
	mov.u32 	%r84, %r82;
	mov.u32 	%r86, %r83;
	mov.u32 	%r89, %r87;
	mov.u32 	%r90, %r81;
	mov.u32 	%r93, %r7;
$L__BB0_4:
	setp.ge.s32 	%p9, %r81, %r42;
	add.s32 	%r92, %r92, 1;
	setp.ge.s32 	%p10, %r92, %r44;
	or.pred  	%p11, %p9, %p10;
	@%p11 bra 	$L__BB0_6;
	mul.wide.s32 	%rd6, %r90, 8;
	add.s64 	%rd7, %rd2, %rd6;
	ld.global.nc.f64 	%fd56, [%rd7];
$L__BB0_6:
	setp.lt.u32 	%p12, %r1, %r81;
	@%p12 bra 	$L__BB0_11;
	setp.gt.u32 	%p13, %r92, %r48;
	@%p13 bra 	$L__BB0_9;
	mul.wide.s32 	%rd8, %r89, 8;
	add.s64 	%rd9, %rd1, %rd8;
	ld.global.nc.f64 	%fd20, [%rd9];
	fma.rn.f64 	%fd60, %fd56, %fd20, %fd60;
$L__BB0_9:
	setp.eq.s32 	%p14, %r91, 1;
	setp.ge.s32 	%p15, %r92, %r4;
	or.pred  	%p16, %p14, %p15;
	@%p16 bra 	$L__BB0_11;
	mul.wide.s32 	%rd10, %r87, 8;
	add.s64 	%rd11, %rd1, %rd10;
	ld.global.nc.f64 	%fd21, [%rd11];
	mul.wide.s32 	%rd12, %r86, 8;
	add.s64 	%rd13, %rd2, %rd12;
	ld.global.nc.f64 	%fd22, [%rd13];
	mul.wide.s32 	%rd14, %r88, 8;
	add.s64 	%rd15, %rd1, %rd14;
	ld.global.nc.f64 	%fd23, [%rd15];
	mul.f64 	%fd24, %fd22, %fd23;
	fma.rn.f64 	%fd25, %fd56, %fd21, %fd24;
	add.f64 	%fd60, %fd60, %fd25;
$L__BB0_11:
	@%p17 bra 	$L__BB0_16;
	setp.gt.u32 	%p18, %r92, %r48;
	@%p18 bra 	$L__BB0_14;
	mul.wide.s32 	%rd16, %r84, 8;
	add.s64 	%rd17, %rd1, %rd16;
	ld.global.nc.f64 	%fd26, [%rd17];
	mul.wide.s32 	%rd18, %r85, 8;
	add.s64 	%rd19, %rd2, %rd18;
	ld.global.nc.f64 	%fd27, [%rd19];
	mul.wide.s32 	%rd20, %r83, 8;
	add.s64 	%rd21, %rd1, %rd20;
	ld.global.nc.f64 	%fd28, [%rd21];
	mul.f64 	%fd29, %fd27, %fd28;
	fma.rn.f64 	%fd30, %fd56, %fd26, %fd29;
	add.f64 	%fd60, %fd60, %fd30;
$L__BB0_14:
	setp.eq.s32 	%p19, %r91, 1;
	setp.ge.s32 	%p20, %r92, %r4;
	or.pred  	%p21, %p19, %p20;
	@%p21 bra 	$L__BB0_16;
	mul.wide.s32 	%rd22, %r82, 8;
	add.s64 	%rd23, %rd1, %rd22;
	ld.global.nc.f64 	%fd31, [%rd23];
	add.s64 	%rd24, %rd2, %rd22;
	ld.global.nc.f64 	%fd32, [%rd24];
	mul.wide.s32 	%rd25, %r85, 8;
	add.s64 	%rd26, %rd1, %rd25;
	ld.global.nc.f64 	%fd33, [%rd26];
	mul.f64 	%fd34, %fd32, %fd33;
	fma.rn.f64 	%fd35, %fd56, %fd31, %fd34;
	add.s64 	%rd27, %rd2, %rd25;
	ld.global.nc.f64 	%fd36, [%rd27];
	mul.wide.s32 	%rd28, %r86, 8;
	add.s64 	%rd29, %rd1, %rd28;
	ld.global.nc.f64 	%fd37, [%rd29];
	fma.rn.f64 	%fd38, %fd36, %fd37, %fd35;
	mul.wide.s32 	%rd30, %r90, 8;
	add.s64 	%rd31, %rd1, %rd30;
	ld.global.nc.f64 	%fd39, [%rd31];
	fma.rn.f64 	%fd40, %fd32, %fd39, %fd38;
	add.f64 	%fd60, %fd60, %fd40;
$L__BB0_16:
	add.s32 	%r93, %r93, 1;
	add.s32 	%r91, %r91, -1;
	add.s32 	%r90, %r90, %r42;
	sub.s32 	%r89, %r89, %r42;
	add.s32 	%r88, %r88, %r42;
	add.s32 	%r87, %r87, %r42;
	add.s32 	%r86, %r86, %r42;
	add.s32 	%r85, %r85, %r42;
	sub.s32 	%r84, %r84, %r42;
	sub.s32 	%r83, %r83, %r42;
	add.s32 	%r82, %r82, %r42;
	setp.ne.s32 	%p22, %r93, 1;
	@%p22 bra 	$L__BB0_4;
	add.s32 	%r81, %r81, 32;
	add.s32 	%r80, %r80, 1;
	setp.ne.s32 	%p23, %r80, %r5;
	@%p23 bra 	$L__BB0_3;
$L__BB0_18:
	// begin inline asm
	mov.b64 {%r59,%r60}, %fd60;
	// end inline asm
	shfl.sync.down.b32	%r62|%p24, %r60, 16, 31, -1;
	shfl.sync.down.b32	%r61|%p25, %r59, 16, 31, -1;
	// begin inline asm
	mov.b64 %fd42, {%r61,%r62};
	// end inline asm
	add.f64 	%fd43, %fd60, %fd42;
	// begin inline asm
	mov.b64 {%r63,%r64}, %fd43;
	// end inline asm
	shfl.sync.down.b32	%r66|%p26, %r64, 8, 31, -1;
	shfl.sync.down.b32	%r65|%p27, %r63, 8, 31, -1;
	// begin inline asm
	mov.b64 %fd44, {%r65,%r66};
	// end inline asm
	add.f64 	%fd45, %fd43, %fd44;
	// begin inline asm
	mov.b64 {%r67,%r68}, %fd45;
	// end inline asm
	shfl.sync.down.b32	%r70|%p28, %r68, 4, 31, -1;
	shfl.sync.down.b32	%r69|%p29, %r67, 4, 31, -1;
	// begin inline asm
	mov.b64 %fd46, {%r69,%r70};
	// end inline asm
	add.f64 	%fd47, %fd45, %fd46;
	// begin inline asm
	mov.b64 {%r71,%r72}, %fd47;
	// end inline asm
	shfl.sync.down.b32	%r74|%p30, %r72, 2, 31, -1;
	shfl.sync.down.b32	%r73|%p31, %r71, 2, 31, -1;
	// begin inline asm
	mov.b64 %fd48, {%r73,%r74};
	// end inline asm
	add.f64 	%fd49, %fd47, %fd48;
	// begin inline asm
	mov.b64 {%r75,%r76}, %fd49;
	// end inline asm
	shfl.sync.down.b32	%r78|%p32, %r76, 1, 31, -1;
	shfl.sync.down.b32	%r77|%p33, %r75, 1, 31, -1;
	// begin inline asm
	mov.b64 %fd50, {%r77,%r78};
	// end inline asm
	add.f64 	%fd16, %fd49, %fd50;
	setp.ne.s32 	%p34, %r6, 0;
	@%p34 bra 	$L__BB0_20;
	ld.param.u64 	%rd35, [_Z13chebyprod_impiiPKdS0_Pd_param_4];
	mul.f64 	%fd51, %fd16, 0d3FD0000000000000;
	mad.lo.s32 	%r79, %r44, %r48, %r1;
	cvta.to.global.u64 	%rd32, %rd35;
	mul.wide.s32 	%rd33, %r79, 8;
	add.s64 	%rd34, %rd32, %rd33;
	st.global.f64 	[%rd34], %fd51;
$L__BB0_20:
	ret;

}
	// .globl	_Z9chebyprodiiPdS_S_
.visible .entry _Z9chebyprodiiPdS_S_(
	.param .u32 _Z9chebyprodiiPdS_S__param_0,
	.param .u32 _Z9chebyprodiiPdS_S__param_1,
	.param .u64 .ptr .align 1 _Z9chebyprodiiPdS_S__param_2,
	.param .u64 .ptr .align 1 _Z9chebyprodiiPdS_S__param_3,
	.param .u64 .ptr .align 1 _Z9chebyprodiiPdS_S__param_4
)
{
	.reg .pred 	%p<36>;
	.reg .b32 	%r<313>;
	.reg .b64 	%rd<307>;
	.reg .b64 	%fd<428>;

	ld.param.u32 	%r119, [_Z9chebyprodiiPdS_S__param_0];
	ld.param.u32 	%r121, [_Z9chebyprodiiPdS_S__param_1];
	ld.param.u64 	%rd4, [_Z9chebyprodiiPdS_S__param_2];
	ld.param.u64 	%rd5, [_Z9chebyprodiiPdS_S__param_3];
	ld.param.u64 	%rd3, [_Z9chebyprodiiPdS_S__param_4];
	cvta.to.global.u64 	%rd1, %rd5;
	cvta.to.global.u64 	%rd2, %rd4;
	mov.u32 	%r122, %ctaid.x;
	mov.u32 	%r123, %ntid.x;
	mov.u32 	%r124, %tid.x;
	mad.lo.s32 	%r1, %r122, %r123, %r124;
	mov.u32 	%r125, %ctaid.y;
	mov.u32 	%r126, %ntid.y;
	mul.lo.s32 	%r2, %r125, %r126;
	mov.u32 	%r3, %tid.y;
	add.s32 	%r127, %r2, %r3;
	setp.le.s32 	%p1, %r119, %r1;
	setp.le.s32 	%p2, %r121, %r127;
	or.pred  	%p3, %p1, %p2;
	@%p3 bra 	$L__BB1_51;
	setp.lt.s32 	%p4, %r1, 0;
	mov.f64 	%fd395, 0d0000000000000000;
	@%p4 bra 	$L__BB1_27;
	sub.s32 	%r5, %r121, %r127;
	add.s32 	%r129, %r127, 1;
	and.b32  	%r6, %r129, 7;
	add.s32 	%r7, %r6, -1;
	and.b32  	%r8, %r129, 3;
	not.b32 	%r130, %r2;
	add.s32 	%r131, %r121, %r130;
	sub.s32 	%r132, %r131, %r3;
	add.s32 	%r9, %r5, -2;
	and.b32  	%r10, %r132, 7;
	add.s32 	%r11, %r10, -1;
	and.b32  	%r12, %r132, 3;
	and.b32  	%r13, %r129, 536870904;
	and.b32  	%r14, %r127, 1;
	and.b32  	%r15, %r132, -8;
	and.b32  	%r16, %r132, 1;
	mov.f64 	%fd395, 0d0000000000000000;
	mov.b32 	%r278, 0;
	mul.wide.s32 	%rd124, %r119, 8;
	mov.u32 	%r279, %r278;
$L__BB1_3:
	mov.u32 	%r18, %r279;
	setp.lt.u32 	%p5, %r127, 7;
	add.s32 	%r19, %r278, %r1;
	mov.f64 	%fd411, 0d0000000000000000;
	mov.b32 	%r281, 0;
	@%p5 bra 	$L__BB1_6;
	mov.f64 	%fd411, 0d0000000000000000;
	mov.b32 	%r283, 0;
$L__BB1_5:
	.pragma "nounroll";
	mad.lo.s32 	%r135, %r283, %r119, %r18;
	mul.wide.s32 	%rd6, %r135, 8;
	add.s64 	%rd7, %rd2, %rd6;
	ld.global.f64 	%fd57, [%rd7];
	sub.s32 	%r136, %r127, %r283;
	mad.lo.s32 	%r137, %r136, %r119, %r19;
	mul.wide.s32 	%rd8, %r137, 8;
	add.s64 	%rd9, %rd1, %rd8;
	ld.global.f64 	%fd58, [%rd9];
	fma.rn.f64 	%fd59, %fd57, %fd58, %fd411;
	not.b32 	%r138, %r283;
	add.s64 	%rd11, %rd7, %rd124;
	ld.global.f64 	%fd60, [%rd11];
	add.s32 	%r139, %r127, %r138;
	mad.lo.s32 	%r140, %r139, %r119, %r19;
	mul.wide.s32 	%rd12, %r140, 8;
	add.s64 	%rd13, %rd1, %rd12;
	ld.global.f64 	%fd61, [%rd13];
	fma.rn.f64 	%fd62, %fd60, %fd61, %fd59;
	add.s64 	%rd14, %rd11, %rd124;
	ld.global.f64 	%fd63, [%rd14];
	add.s32 	%r141, %r136, -2;
	mad.lo.s32 	%r142, %r141, %r119, %r19;
	mul.wide.s32 	%rd15, %r142, 8;
	add.s64 	%rd16, %rd1, %rd15;
	ld.global.f64 	%fd64, [%rd16];
	fma.rn.f64 	%fd65, %fd63, %fd64, %fd62;
	add.s64 	%rd17, %rd14, %rd124;
	ld.global.f64 	%fd66, [%rd17];
	add.s32 	%r143, %r136, -3;
	mad.lo.s32 	%r144, %r143, %r119, %r19;
	mul.wide.s32 	%rd18, %r144, 8;
	add.s64 	%rd19, %rd1, %rd18;
	ld.global.f64 	%fd67, [%rd19];
	fma.rn.f64 	%fd68, %fd66, %fd67, %fd65;
	add.s64 	%rd20, %rd17, %rd124;
	ld.global.f64 	%fd69, [%rd20];
	add.s32 	%r145, %r136, -4;
	mad.lo.s32 	%r146, %r145, %r119, %r19;
	mul.wide.s32 	%rd21, %r146, 8;
	add.s64 	%rd22, %rd1, %rd21;
	ld.global.f64 	%fd70, [%rd22];
	fma.rn.f64 	%fd71, %fd69, %fd70, %fd68;
	add.s64 	%rd23, %rd20, %rd124;
	ld.global.f64 	%fd72, [%rd23];
	add.s32 	%r147, %r136, -5;
	mad.lo.s32 	%r148, %r147, %r119, %r19;
	mul.wide.s32 	%rd24, %r148, 8;
	add.s64 	%rd25, %rd1, %rd24;
	ld.global.f64 	%fd73, [%rd25];
	fma.rn.f64 	%fd74, %fd72, %fd73, %fd71;
	add.s64 	%rd26, %rd23, %rd124;
	ld.global.f64 	%fd75, [%rd26];
	add.s32 	%r149, %r136, -6;
	mad.lo.s32 	%r150, %r149, %r119, %r19;
	mul.wide.s32 	%rd27, %r150, 8;
	add.s64 	%rd28, %rd1, %rd27;
	ld.global.f64 	%fd76, [%rd28];
	fma.rn.f64 	%fd77, %fd75, %fd76, %fd74;
	add.s64 	%rd29, %rd26, %rd124;
	ld.global.f64 	%fd78, [%rd29];
	add.s32 	%r151, %r136, -7;
	mad.lo.s32 	%r152, %r151, %r119, %r19;
	mul.wide.s32 	%rd30, %r152, 8;
	add.s64 	%rd31, %rd1, %rd30;
	ld.global.f64 	%fd79, [%rd31];
	fma.rn.f64 	%fd411, %fd78, %fd79, %fd77;
	add.s32 	%r283, %r283, 8;
	setp.eq.s32 	%p6, %r283, %r13;
	mov.u32 	%r281, %r13;
	@%p6 bra 	$L__BB1_6;
	bra.uni 	$L__BB1_5;
$L__BB1_6:
	setp.eq.s32 	%p7, %r6, 0;
	@%p7 bra 	$L__BB1_14;
	setp.lt.u32 	%p8, %r7, 3;
	@%p8 bra 	$L__BB1_9;
	mad.lo.s32 	%r153, %r281, %r119, %r18;
	mul.wide.s32 	%rd32, %r153, 8;
	add.s64 	%rd33, %rd2, %rd32;
	ld.global.f64 	%fd81, [%rd33];
	sub.s32 	%r154, %r127, %r281;
	mad.lo.s32 	%r155, %r154, %r119, %r19;
	mul.wide.s32 	%rd34, %r155, 8;
	add.s64 	%rd35, %rd1, %rd34;
	ld.global.f64 	%fd82, [%rd35];
	fma.rn.f64 	%fd83, %fd81, %fd82, %fd411;
	not.b32 	%r156, %r281;
	add.s64 	%rd37, %rd33, %rd124;
	ld.global.f64 	%fd84, [%rd37];
	add.s32 	%r157, %r127, %r156;
	mad.lo.s32 	%r158, %r157, %r119, %r19;
	mul.wide.s32 	%rd38, %r158, 8;
	add.s64 	%rd39, %rd1, %rd38;
	ld.global.f64 	%fd85, [%rd39];
	fma.rn.f64 	%fd86, %fd84, %fd85, %fd83;
	add.s64 	%rd40, %rd37, %rd124;
	ld.global.f64 	%fd87, [%rd40];
	add.s32 	%r159, %r154, -2;
	mad.lo.s32 	%r160, %r159, %r119, %r19;
	mul.wide.s32 	%rd41, %r160, 8;
	add.s64 	%rd42, %rd1, %rd41;
	ld.global.f64 	%fd88, [%rd42];
	fma.rn.f64 	%fd89, %fd87, %fd88, %fd86;
	add.s64 	%rd43, %rd40, %rd124;
	ld.global.f64 	%fd90, [%rd43];
	add.s32 	%r161, %r154, -3;
	mad.lo.s32 	%r162, %r161, %r119, %r19;
	mul.wide.s32 	%rd44, %r162, 8;
	add.s64 	%rd45, %rd1, %rd44;
	ld.global.f64 	%fd91, [%rd45];
	fma.rn.f64 	%fd411, %fd90, %fd91, %fd89;
	add.s32 	%r281, %r281, 4;
$L__BB1_9:
	setp.eq.s32 	%p9, %r8, 0;
	@%p9 bra 	$L__BB1_14;
	setp.eq.s32 	%p10, %r8, 1;
	@%p10 bra 	$L__BB1_12;
	mad.lo.s32 	%r163, %r281, %r119, %r18;
	mul.wide.s32 	%rd46, %r163, 8;
	add.s64 	%rd47, %rd2, %rd46;
	ld.global.f64 	%fd93, [%rd47];
	sub.s32 	%r164, %r127, %r281;
	mad.lo.s32 	%r165, %r164, %r119, %r19;
	mul.wide.s32 	%rd48, %r165, 8;
	add.s64 	%rd49, %rd1, %rd48;
	ld.global.f64 	%fd94, [%rd49];
	fma.rn.f64 	%fd95, %fd93, %fd94, %fd411;
	not.b32 	%r166, %r281;
	add.s64 	%rd51, %rd47, %rd124;
	ld.global.f64 	%fd96, [%rd51];
	add.s32 	%r167, %r127, %r166;
	mad.lo.s32 	%r168, %r167, %r119, %r19;
	mul.wide.s32 	%rd52, %r168, 8;
	add.s64 	%rd53, %rd1, %rd52;
	ld.global.f64 	%fd97, [%rd53];
	fma.rn.f64 	%fd411, %fd96, %fd97, %fd95;
	add.s32 	%r281, %r281, 2;
$L__BB1_12:
	setp.ne.s32 	%p11, %r14, 0;
	@%p11 bra 	$L__BB1_14;
	mad.lo.s32 	%r169, %r281, %r119, %r18;
	mul.wide.s32 	%rd54, %r169, 8;
	add.s64 	%rd55, %rd2, %rd54;
	ld.global.f64 	%fd98, [%rd55];
	sub.s32 	%r170, %r127, %r281;
	mad.lo.s32 	%r171, %r170, %r119, %r19;
	mul.wide.s32 	%rd56, %r171, 8;
	add.s64 	%rd57, %rd1, %rd56;
	ld.global.f64 	%fd99, [%rd57];
	fma.rn.f64 	%fd411, %fd98, %fd99, %fd411;
$L__BB1_14:
	setp.lt.s32 	%p12, %r5, 2;
	@%p12 bra 	$L__BB1_26;
	setp.lt.u32 	%p13, %r9, 7;
	mov.b32 	%r286, 1;
	@%p13 bra 	$L__BB1_18;
	mov.b32 	%r284, 1;
$L__BB1_17:
	.pragma "nounroll";
	mul.lo.s32 	%r174, %r284, %r119;
	add.s32 	%r175, %r174, %r18;
	mul.wide.s32 	%rd58, %r175, 8;
	add.s64 	%rd59, %rd2, %rd58;
	ld.global.f64 	%fd101, [%rd59];
	add.s32 	%r176, %r284, %r127;
	mul.lo.s32 	%r177, %r176, %r119;
	add.s32 	%r178, %r19, %r177;
	mul.wide.s32 	%rd60, %r178, 8;
	add.s64 	%rd61, %rd1, %rd60;
	ld.global.f64 	%fd102, [%rd61];
	add.s32 	%r179, %r177, %r18;
	mul.wide.s32 	%rd62, %r179, 8;
	add.s64 	%rd63, %rd2, %rd62;
	ld.global.f64 	%fd103, [%rd63];
	add.s32 	%r180, %r19, %r174;
	mul.wide.s32 	%rd64, %r180, 8;
	add.s64 	%rd65, %rd1, %rd64;
	ld.global.f64 	%fd104, [%rd65];
	mul.f64 	%fd105, %fd103, %fd104;
	fma.rn.f64 	%fd106, %fd101, %fd102, %fd105;
	add.f64 	%fd107, %fd411, %fd106;
	add.s64 	%rd67, %rd59, %rd124;
	ld.global.f64 	%fd108, [%rd67];
	add.s64 	%rd68, %rd61, %rd124;
	ld.global.f64 	%fd109, [%rd68];
	add.s64 	%rd69, %rd63, %rd124;
	ld.global.f64 	%fd110, [%rd69];
	add.s64 	%rd70, %rd65, %rd124;
	ld.global.f64 	%fd111, [%rd70];
	mul.f64 	%fd112, %fd110, %fd111;
	fma.rn.f64 	%fd113, %fd108, %fd109, %fd112;
	add.f64 	%fd114, %fd107, %fd113;
	add.s64 	%rd71, %rd67, %rd124;
	ld.global.f64 	%fd115, [%rd71];
	add.s64 	%rd72, %rd68, %rd124;
	ld.global.f64 	%fd116, [%rd72];
	add.s64 	%rd73, %rd69, %rd124;
	ld.global.f64 	%fd117, [%rd73];
	add.s64 	%rd74, %rd70, %rd124;
	ld.global.f64 	%fd118, [%rd74];
	mul.f64 	%fd119, %fd117, %fd118;
	fma.rn.f64 	%fd120, %fd115, %fd116, %fd119;
	add.f64 	%fd121, %fd114, %fd120;
	add.s64 	%rd75, %rd71, %rd124;
	ld.global.f64 	%fd122, [%rd75];
	add.s64 	%rd76, %rd72, %rd124;
	ld.global.f64 	%fd123, [%rd76];
	add.s64 	%rd77, %rd73, %rd124;
	ld.global.f64 	%fd124, [%rd77];
	add.s64 	%rd78, %rd74, %rd124;
	ld.global.f64 	%fd125, [%rd78];
	mul.f64 	%fd126, %fd124, %fd125;
	fma.rn.f64 	%fd127, %fd122, %fd123, %fd126;
	add.f64 	%fd128, %fd121, %fd127;
	add.s64 	%rd79, %rd75, %rd124;
	ld.global.f64 	%fd129, [%rd79];
	add.s64 	%rd80, %rd76, %rd124;
	ld.global.f64 	%fd130, [%rd80];
	add.s64 	%rd81, %rd77, %rd124;
	ld.global.f64 	%fd131, [%rd81];
	add.s64 	%rd82, %rd78, %rd124;
	ld.global.f64 	%fd132, [%rd82];
	mul.f64 	%fd133, %fd131, %fd132;
	fma.rn.f64 	%fd134, %fd129, %fd130, %fd133;
	add.f64 	%fd135, %fd128, %fd134;
	add.s64 	%rd83, %rd79, %rd124;
	ld.global.f64 	%fd136, [%rd83];
	add.s64 	%rd84, %rd80, %rd124;
	ld.global.f64 	%fd137, [%rd84];
	add.s64 	%rd85, %rd81, %rd124;
	ld.global.f64 	%fd138, [%rd85];
	add.s64 	%rd86, %rd82, %rd124;
	ld.global.f64 	%fd139, [%rd86];
	mul.f64 	%fd140, %fd138, %fd139;
	fma.rn.f64 	%fd141, %fd136, %fd137, %fd140;
	add.f64 	%fd142, %fd135, %fd141;
	add.s64 	%rd87, %rd83, %rd124;
	ld.global.f64 	%fd143, [%rd87];
	add.s64 	%rd88, %rd84, %rd124;
	ld.global.f64 	%fd144, [%rd88];
	add.s64 	%rd89, %rd85, %rd124;
	ld.global.f64 	%fd145, [%rd89];
	add.s64 	%rd90, %rd86, %rd124;
	ld.global.f64 	%fd146, [%rd90];
	mul.f64 	%fd147, %fd145, %fd146;
	fma.rn.f64 	%fd148, %fd143, %fd144, %fd147;
	add.f64 	%fd149, %fd142, %fd148;
	add.s64 	%rd91, %rd87, %rd124;
	ld.global.f64 	%fd150, [%rd91];
	add.s64 	%rd92, %rd88, %rd124;
	ld.global.f64 	%fd151, [%rd92];
	add.s64 	%rd93, %rd89, %rd124;
	ld.global.f64 	%fd152, [%rd93];
	add.s64 	%rd94, %rd90, %rd124;
	ld.global.f64 	%fd153, [%rd94];
	mul.f64 	%fd154, %fd152, %fd153;
	fma.rn.f64 	%fd155, %fd150, %fd151, %fd154;
	add.f64 	%fd411, %fd149, %fd155;
	add.s32 	%r286, %r284, 8;
	add.s32 	%r181, %r284, 7;
	setp.ne.s32 	%p14, %r181, %r15;
	mov.u32 	%r284, %r286;
	@%p14 bra 	$L__BB1_17;
$L__BB1_18:
	setp.eq.s32 	%p15, %r10, 0;
	@%p15 bra 	$L__BB1_26;
	setp.lt.u32 	%p16, %r11, 3;
	@%p16 bra 	$L__BB1_21;
	mul.lo.s32 	%r182, %r286, %r119;
	add.s32 	%r183, %r182, %r18;
	mul.wide.s32 	%rd95, %r183, 8;
	add.s64 	%rd96, %rd2, %rd95;
	ld.global.f64 	%fd157, [%rd96];
	add.s32 	%r184, %r286, %r127;
	mul.lo.s32 	%r185, %r184, %r119;
	add.s32 	%r186, %r19, %r185;
	mul.wide.s32 	%rd97, %r186, 8;
	add.s64 	%rd98, %rd1, %rd97;
	ld.global.f64 	%fd158, [%rd98];
	add.s32 	%r187, %r185, %r18;
	mul.wide.s32 	%rd99, %r187, 8;
	add.s64 	%rd100, %rd2, %rd99;
	ld.global.f64 	%fd159, [%rd100];
	add.s32 	%r188, %r19, %r182;
	mul.wide.s32 	%rd101, %r188, 8;
	add.s64 	%rd102, %rd1, %rd101;
	ld.global.f64 	%fd160, [%rd102];
	mul.f64 	%fd161, %fd159, %fd160;
	fma.rn.f64 	%fd162, %fd157, %fd158, %fd161;
	add.f64 	%fd163, %fd411, %fd162;
	add.s64 	%rd104, %rd96, %rd124;
	ld.global.f64 	%fd164, [%rd104];
	add.s64 	%rd105, %rd98, %rd124;
	ld.global.f64 	%fd165, [%rd105];
	add.s64 	%rd106, %rd100, %rd124;
	ld.global.f64 	%fd166, [%rd106];
	add.s64 	%rd107, %rd102, %rd124;
	ld.global.f64 	%fd167, [%rd107];
	mul.f64 	%fd168, %fd166, %fd167;
	fma.rn.f64 	%fd169, %fd164, %fd165, %fd168;
	add.f64 	%fd170, %fd163, %fd169;
	add.s64 	%rd108, %rd104, %rd124;
	ld.global.f64 	%fd171, [%rd108];
	add.s64 	%rd109, %rd105, %rd124;
	ld.global.f64 	%fd172, [%rd109];
	add.s64 	%rd110, %rd106, %rd124;
	ld.global.f64 	%fd173, [%rd110];
	add.s64 	%rd111, %rd107, %rd124;
	ld.global.f64 	%fd174, [%rd111];
	mul.f64 	%fd175, %fd173, %fd174;
	fma.rn.f64 	%fd176, %fd171, %fd172, %fd175;
	add.f64 	%fd177, %fd170, %fd176;
	add.s64 	%rd112, %rd108, %rd124;
	ld.global.f64 	%fd178, [%rd112];
	add.s64 	%rd113, %rd109, %rd124;
	ld.global.f64 	%fd179, [%rd113];
	add.s64 	%rd114, %rd110, %rd124;
	ld.global.f64 	%fd180, [%rd114];
	add.s64 	%rd115, %rd111, %rd124;
	ld.global.f64 	%fd181, [%rd115];
	mul.f64 	%fd182, %fd180, %fd181;
	fma.rn.f64 	%fd183, %fd178, %fd179, %fd182;
	add.f64 	%fd411, %fd177, %fd183;
	add.s32 	%r286, %r286, 4;
$L__BB1_21:
	setp.eq.s32 	%p17, %r12, 0;
	@%p17 bra 	$L__BB1_26;
	setp.eq.s32 	%p18, %r12, 1;
	@%p18 bra 	$L__BB1_24;
	mul.lo.s32 	%r189, %r286, %r119;
	add.s32 	%r190, %r189, %r18;
	mul.wide.s32 	%rd116, %r190, 8;
	add.s64 	%rd117, %rd2, %rd116;
	ld.global.f64 	%fd185, [%rd117];
	add.s32 	%r191, %r286, %r127;
	mul.lo.s32 	%r192, %r191, %r119;
	add.s32 	%r193, %r19, %r192;
	mul.wide.s32 	%rd118, %r193, 8;
	add.s64 	%rd119, %rd1, %rd118;
	ld.global.f64 	%fd186, [%rd119];
	add.s32 	%r194, %r192, %r18;
	mul.wide.s32 	%rd120, %r194, 8;
	add.s64 	%rd121, %rd2, %rd120;
	ld.global.f64 	%fd187, [%rd121];
	add.s32 	%r195, %r19, %r189;
	mul.wide.s32 	%rd122, %r195, 8;
	add.s64 	%rd123, %rd1, %rd122;
	ld.global.f64 	%fd188, [%rd123];
	mul.f64 	%fd189, %fd187, %fd188;
	fma.rn.f64 	%fd190, %fd185, %fd186, %fd189;
	add.f64 	%fd191, %fd411, %fd190;
	add.s64 	%rd125, %rd117, %rd124;
	ld.global.f64 	%fd192, [%rd125];
	add.s64 	%rd126, %rd119, %rd124;
	ld.global.f64 	%fd193, [%rd126];
	add.s64 	%rd127, %rd121, %rd124;
	ld.global.f64 	%fd194, [%rd127];
	add.s64 	%rd128, %rd123, %rd124;
	ld.global.f64 	%fd195, [%rd128];
	mul.f64 	%fd196, %fd194, %fd195;
	fma.rn.f64 	%fd197, %fd192, %fd193, %fd196;
	add.f64 	%fd411, %fd191, %fd197;
	add.s32 	%r286, %r286, 2;
$L__BB1_24:
	setp.eq.s32 	%p19, %r16, 0;
	@%p19 bra 	$L__BB1_26;
	mul.lo.s32 	%r196, %r286, %r119;
	add.s32 	%r197, %r196, %r18;
	mul.wide.s32 	%rd129, %r197, 8;
	add.s64 	%rd130, %rd2, %rd129;
	ld.global.f64 	%fd198, [%rd130];
	add.s32 	%r198, %r286, %r127;
	mul.lo.s32 	%r199, %r198, %r119;
	add.s32 	%r200, %r19, %r199;
	mul.wide.s32 	%rd131, %r200, 8;
	add.s64 	%rd132, %rd1, %rd131;
	ld.global.f64 	%fd199, [%rd132];
	add.s32 	%r201, %r199, %r18;
	mul.wide.s32 	%rd133, %r201, 8;
	add.s64 	%rd134, %rd2, %rd133;
	ld.global.f64 	%fd200, [%rd134];
	add.s32 	%r202, %r19, %r196;
	mul.wide.s32 	%rd135, %r202, 8;
	add.s64 	%rd136, %rd1, %rd135;
	ld.global.f64 	%fd201, [%rd136];
	mul.f64 	%fd202, %fd200, %fd201;
	fma.rn.f64 	%fd203, %fd198, %fd199, %fd202;
	add.f64 	%fd411, %fd411, %fd203;
$L__BB1_26:
	add.f64 	%fd395, %fd395, %fd411;
	add.s32 	%r279, %r18, 1;
	not.b32 	%r278, %r18;
	setp.eq.s32 	%p20, %r18, %r1;
	@%p20 bra 	$L__BB1_27;
	bra.uni 	$L__BB1_3;
$L__BB1_27:
	sub.s32 	%r20, %r119, %r1;
	setp.lt.s32 	%p21, %r20, 2;
	@%p21 bra 	$L__BB1_50;
	sub.s32 	%r21, %r121, %r127;
	add.s32 	%r204, %r127, 1;
	and.b32  	%r22, %r204, 7;
	not.b32 	%r205, %r2;
	add.s32 	%r206, %r121, %r205;
	sub.s32 	%r207, %r206, %r3;
	add.s32 	%r23, %r21, -2;
	and.b32  	%r24, %r207, 3;
	and.b32  	%r25, %r207, -4;
	and.b32  	%r26, %r207, 1;
	add.s32 	%r208, %r127, -1;
	mul.lo.s32 	%r27, %r119, %r208;
	shl.b32 	%r28, %r119, 3;
	add.s32 	%r209, %r127, -7;
	mul.lo.s32 	%r29, %r119, %r209;
	add.s32 	%r210, %r127, -6;
	mul.lo.s32 	%r30, %r119, %r210;
	add.s32 	%r211, %r127, -5;
	mul.lo.s32 	%r31, %r119, %r211;
	add.s32 	%r212, %r127, -4;
	mul.lo.s32 	%r32, %r119, %r212;
	add.s32 	%r213, %r127, -3;
	mul.lo.s32 	%r33, %r119, %r213;
	add.s32 	%r214, %r127, -2;
	mul.lo.s32 	%r34, %r119, %r214;
	mul.lo.s32 	%r35, %r119, %r127;
	mov.b32 	%r288, 1;
	mul.wide.s32 	%rd299, %r1, 8;
	mul.wide.s32 	%rd284, %r119, 8;
$L__BB1_29:
	setp.lt.u32 	%p22, %r127, 7;
	add.s32 	%r53, %r288, %r1;
	mov.f64 	%fd426, 0d0000000000000000;
	mov.b32 	%r290, 0;
	@%p22 bra 	$L__BB1_32;
	add.s32 	%r216, %r127, 1;
	and.b32  	%r217, %r216, -8;
	neg.s32 	%r307, %r217;
	add.s32 	%r309, %r27, %r288;
	add.s32 	%r308, %r309, %r1;
	add.s32 	%r306, %r29, %r288;
	add.s32 	%r305, %r306, %r1;
	add.s32 	%r304, %r30, %r288;
	add.s32 	%r303, %r304, %r1;
	add.s32 	%r302, %r31, %r288;
	add.s32 	%r301, %r302, %r1;
	add.s32 	%r300, %r32, %r288;
	add.s32 	%r299, %r300, %r1;
	add.s32 	%r298, %r33, %r288;
	add.s32 	%r297, %r298, %r1;
	add.s32 	%r296, %r34, %r288;
	add.s32 	%r295, %r296, %r1;
	add.s32 	%r293, %r35, %r288;
	add.s32 	%r294, %r293, %r1;
	mov.f64 	%fd426, 0d0000000000000000;
	mov.u32 	%r292, %r288;
$L__BB1_31:
	.pragma "nounroll";
	add.s32 	%r218, %r127, 1;
	and.b32  	%r290, %r218, 536870904;
	mul.wide.s32 	%rd137, %r292, 8;
	add.s64 	%rd138, %rd2, %rd137;
	ld.global.f64 	%fd207, [%rd138];
	mul.wide.s32 	%rd139, %r294, 8;
	add.s64 	%rd140, %rd1, %rd139;
	ld.global.f64 	%fd208, [%rd140];
	mul.wide.s32 	%rd141, %r1, 8;
	add.s64 	%rd142, %rd138, %rd141;
	ld.global.f64 	%fd209, [%rd142];
	mul.wide.s32 	%rd143, %r293, 8;
	add.s64 	%rd144, %rd1, %rd143;
	ld.global.f64 	%fd210, [%rd144];
	mul.f64 	%fd211, %fd209, %fd210;
	fma.rn.f64 	%fd212, %fd207, %fd208, %fd211;
	add.f64 	%fd213, %fd426, %fd212;
	mul.wide.s32 	%rd145, %r119, 8;
	add.s64 	%rd146, %rd138, %rd145;
	ld.global.f64 	%fd214, [%rd146];
	mul.wide.s32 	%rd147, %r308, 8;
	add.s64 	%rd148, %rd1, %rd147;
	ld.global.f64 	%fd215, [%rd148];
	add.s64 	%rd149, %rd146, %rd141;
	ld.global.f64 	%fd216, [%rd149];
	mul.wide.s32 	%rd150, %r309, 8;
	add.s64 	%rd151, %rd1, %rd150;
	ld.global.f64 	%fd217, [%rd151];
	mul.f64 	%fd218, %fd216, %fd217;
	fma.rn.f64 	%fd219, %fd214, %fd215, %fd218;
	add.f64 	%fd220, %fd213, %fd219;
	add.s64 	%rd152, %rd146, %rd145;
	ld.global.f64 	%fd221, [%rd152];
	mul.wide.s32 	%rd153, %r295, 8;
	add.s64 	%rd154, %rd1, %rd153;
	ld.global.f64 	%fd222, [%rd154];
	add.s64 	%rd155, %rd152, %rd141;
	ld.global.f64 	%fd223, [%rd155];
	mul.wide.s32 	%rd156, %r296, 8;
	add.s64 	%rd157, %rd1, %rd156;
	ld.global.f64 	%fd224, [%rd157];
	mul.f64 	%fd225, %fd223, %fd224;
	fma.rn.f64 	%fd226, %fd221, %fd222, %fd225;
	add.f64 	%fd227, %fd220, %fd226;
	add.s64 	%rd158, %rd152, %rd145;
	ld.global.f64 	%fd228, [%rd158];
	mul.wide.s32 	%rd159, %r297, 8;
	add.s64 	%rd160, %rd1, %rd159;
	ld.global.f64 	%fd229, [%rd160];
	add.s64 	%rd161, %rd158, %rd141;
	ld.global.f64 	%fd230, [%rd161];
	mul.wide.s32 	%rd162, %r298, 8;
	add.s64 	%rd163, %rd1, %rd162;
	ld.global.f64 	%fd231, [%rd163];
	mul.f64 	%fd232, %fd230, %fd231;
	fma.rn.f64 	%fd233, %fd228, %fd229, %fd232;
	add.f64 	%fd234, %fd227, %fd233;
	add.s64 	%rd164, %rd158, %rd145;
	ld.global.f64 	%fd235, [%rd164];
	mul.wide.s32 	%rd165, %r299, 8;
	add.s64 	%rd166, %rd1, %rd165;
	ld.global.f64 	%fd236, [%rd166];
	add.s64 	%rd167, %rd164, %rd141;
	ld.global.f64 	%fd237, [%rd167];
	mul.wide.s32 	%rd168, %r300, 8;
	add.s64 	%rd169, %rd1, %rd168;
	ld.global.f64 	%fd238, [%rd169];
	mul.f64 	%fd239, %fd237, %fd238;
	fma.rn.f64 	%fd240, %fd235, %fd236, %fd239;
	add.f64 	%fd241, %fd234, %fd240;
	add.s64 	%rd170, %rd164, %rd145;
	ld.global.f64 	%fd242, [%rd170];
	mul.wide.s32 	%rd171, %r301, 8;
	add.s64 	%rd172, %rd1, %rd171;
	ld.global.f64 	%fd243, [%rd172];
	add.s64 	%rd173, %rd170, %rd141;
	ld.global.f64 	%fd244, [%rd173];
	mul.wide.s32 	%rd174, %r302, 8;
	add.s64 	%rd175, %rd1, %rd174;
	ld.global.f64 	%fd245, [%rd175];
	mul.f64 	%fd246, %fd244, %fd245;
	fma.rn.f64 	%fd247, %fd242, %fd243, %fd246;
	add.f64 	%fd248, %fd241, %fd247;
	add.s64 	%rd176, %rd170, %rd145;
	ld.global.f64 	%fd249, [%rd176];
	mul.wide.s32 	%rd177, %r303, 8;
	add.s64 	%rd178, %rd1, %rd177;
	ld.global.f64 	%fd250, [%rd178];
	add.s64 	%rd179, %rd176, %rd141;
	ld.global.f64 	%fd251, [%rd179];
	mul.wide.s32 	%rd180, %r304, 8;
	add.s64 	%rd181, %rd1, %rd180;
	ld.global.f64 	%fd252, [%rd181];
	mul.f64 	%fd253, %fd251, %fd252;
	fma.rn.f64 	%fd254, %fd249, %fd250, %fd253;
	add.f64 	%fd255, %fd248, %fd254;
	add.s64 	%rd182, %rd176, %rd145;
	ld.global.f64 	%fd256, [%rd182];
	mul.wide.s32 	%rd183, %r305, 8;
	add.s64 	%rd184, %rd1, %rd183;
	ld.global.f64 	%fd257, [%rd184];
	add.s64 	%rd185, %rd182, %rd141;
	ld.global.f64 	%fd258, [%rd185];
	mul.wide.s32 	%rd186, %r306, 8;
	add.s64 	%rd187, %rd1, %rd186;
	ld.global.f64 	%fd259, [%rd187];
	mul.f64 	%fd260, %fd258, %fd259;
	fma.rn.f64 	%fd261, %fd256, %fd257, %fd260;
	add.f64 	%fd426, %fd255, %fd261;
	sub.s32 	%r309, %r309, %r28;
	sub.s32 	%r308, %r308, %r28;
	add.s32 	%r307, %r307, 8;
	sub.s32 	%r306, %r306, %r28;
	sub.s32 	%r305, %r305, %r28;
	sub.s32 	%r304, %r304, %r28;
	sub.s32 	%r303, %r303, %r28;
	sub.s32 	%r302, %r302, %r28;
	sub.s32 	%r301, %r301, %r28;
	sub.s32 	%r300, %r300, %r28;
	sub.s32 	%r299, %r299, %r28;
	sub.s32 	%r298, %r298, %r28;
	sub.s32 	%r297, %r297, %r28;
	sub.s32 	%r296, %r296, %r28;
	sub.s32 	%r295, %r295, %r28;
	sub.s32 	%r294, %r294, %r28;
	sub.s32 	%r293, %r293, %r28;
	add.s32 	%r292, %r292, %r28;
	setp.eq.s32 	%p23, %r307, 0;
	@%p23 bra 	$L__BB1_32;
	bra.uni 	$L__BB1_31;
$L__BB1_32:
	setp.eq.s32 	%p24, %r22, 0;
	@%p24 bra 	$L__BB1_40;
	add.s32 	%r219, %r22, -1;
	setp.lt.u32 	%p25, %r219, 3;
	@%p25 bra 	$L__BB1_35;
	mad.lo.s32 	%r220, %r290, %r119, %r288;
	mul.wide.s32 	%rd188, %r220, 8;
	add.s64 	%rd189, %rd2, %rd188;
	ld.global.f64 	%fd263, [%rd189];
	sub.s32 	%r221, %r127, %r290;
	mul.lo.s32 	%r222, %r221, %r119;
	add.s32 	%r223, %r53, %r222;
	mul.wide.s32 	%rd190, %r223, 8;
	add.s64 	%rd191, %rd1, %rd190;
	ld.global.f64 	%fd264, [%rd191];
	mul.wide.s32 	%rd192, %r1, 8;
	add.s64 	%rd193, %rd189, %rd192;
	ld.global.f64 	%fd265, [%rd193];
	add.s32 	%r224, %r222, %r288;
	mul.wide.s32 	%rd194, %r224, 8;
	add.s64 	%rd195, %rd1, %rd194;
	ld.global.f64 	%fd266, [%rd195];
	mul.f64 	%fd267, %fd265, %fd266;
	fma.rn.f64 	%fd268, %fd263, %fd264, %fd267;
	add.f64 	%fd269, %fd426, %fd268;
	not.b32 	%r225, %r290;
	mul.wide.s32 	%rd196, %r119, 8;
	add.s64 	%rd197, %rd189, %rd196;
	ld.global.f64 	%fd270, [%rd197];
	add.s32 	%r226, %r127, %r225;
	mul.lo.s32 	%r227, %r226, %r119;
	add.s32 	%r228, %r53, %r227;
	mul.wide.s32 	%rd198, %r228, 8;
	add.s64 	%rd199, %rd1, %rd198;
	ld.global.f64 	%fd271, [%rd199];
	add.s64 	%rd200, %rd197, %rd192;
	ld.global.f64 	%fd272, [%rd200];
	add.s32 	%r229, %r227, %r288;
	mul.wide.s32 	%rd201, %r229, 8;
	add.s64 	%rd202, %rd1, %rd201;
	ld.global.f64 	%fd273, [%rd202];
	mul.f64 	%fd274, %fd272, %fd273;
	fma.rn.f64 	%fd275, %fd270, %fd271, %fd274;
	add.f64 	%fd276, %fd269, %fd275;
	add.s64 	%rd203, %rd197, %rd196;
	ld.global.f64 	%fd277, [%rd203];
	add.s32 	%r230, %r221, -2;
	mul.lo.s32 	%r231, %r230, %r119;
	add.s32 	%r232, %r53, %r231;
	mul.wide.s32 	%rd204, %r232, 8;
	add.s64 	%rd205, %rd1, %rd204;
	ld.global.f64 	%fd278, [%rd205];
	add.s64 	%rd206, %rd203, %rd192;
	ld.global.f64 	%fd279, [%rd206];
	add.s32 	%r233, %r231, %r288;
	mul.wide.s32 	%rd207, %r233, 8;
	add.s64 	%rd208, %rd1, %rd207;
	ld.global.f64 	%fd280, [%rd208];
	mul.f64 	%fd281, %fd279, %fd280;
	fma.rn.f64 	%fd282, %fd277, %fd278, %fd281;
	add.f64 	%fd283, %fd276, %fd282;
	add.s64 	%rd209, %rd203, %rd196;
	ld.global.f64 	%fd284, [%rd209];
	add.s32 	%r234, %r221, -3;
	mul.lo.s32 	%r235, %r234, %r119;
	add.s32 	%r236, %r53, %r235;
	mul.wide.s32 	%rd210, %r236, 8;
	add.s64 	%rd211, %rd1, %rd210;
	ld.global.f64 	%fd285, [%rd211];
	add.s64 	%rd212, %rd209, %rd192;
	ld.global.f64 	%fd286, [%rd212];
	add.s32 	%r237, %r235, %r288;
	mul.wide.s32 	%rd213, %r237, 8;
	add.s64 	%rd214, %rd1, %rd213;
	ld.global.f64 	%fd287, [%rd214];
	mul.f64 	%fd288, %fd286, %fd287;
	fma.rn.f64 	%fd289, %fd284, %fd285, %fd288;
	add.f64 	%fd426, %fd283, %fd289;
	add.s32 	%r290, %r290, 4;
$L__BB1_35:
	add.s32 	%r239, %r127, 1;
	and.b32  	%r238, %r239, 3;
	setp.eq.s32 	%p26, %r238, 0;
	@%p26 bra 	$L__BB1_40;
	setp.eq.s32 	%p27, %r238, 1;
	@%p27 bra 	$L__BB1_38;
	mad.lo.s32 	%r240, %r290, %r119, %r288;
	mul.wide.s32 	%rd215, %r240, 8;
	add.s64 	%rd216, %rd2, %rd215;
	ld.global.f64 	%fd291, [%rd216];
	sub.s32 	%r241, %r127, %r290;
	mul.lo.s32 	%r242, %r241, %r119;
	add.s32 	%r243, %r53, %r242;
	mul.wide.s32 	%rd217, %r243, 8;
	add.s64 	%rd218, %rd1, %rd217;
	ld.global.f64 	%fd292, [%rd218];
	mul.wide.s32 	%rd219, %r1, 8;
	add.s64 	%rd220, %rd216, %rd219;
	ld.global.f64 	%fd293, [%rd220];
	add.s32 	%r244, %r242, %r288;
	mul.wide.s32 	%rd221, %r244, 8;
	add.s64 	%rd222, %rd1, %rd221;
	ld.global.f64 	%fd294, [%rd222];
	mul.f64 	%fd295, %fd293, %fd294;
	fma.rn.f64 	%fd296, %fd291, %fd292, %fd295;
	add.f64 	%fd297, %fd426, %fd296;
	not.b32 	%r245, %r290;
	mul.wide.s32 	%rd223, %r119, 8;
	add.s64 	%rd224, %rd216, %rd223;
	ld.global.f64 	%fd298, [%rd224];
	add.s32 	%r246, %r127, %r245;
	mul.lo.s32 	%r247, %r246, %r119;
	add.s32 	%r248, %r53, %r247;
	mul.wide.s32 	%rd225, %r248, 8;
	add.s64 	%rd226, %rd1, %rd225;
	ld.global.f64 	%fd299, [%rd226];
	add.s64 	%rd227, %rd224, %rd219;
	ld.global.f64 	%fd300, [%rd227];
	add.s32 	%r249, %r247, %r288;
	mul.wide.s32 	%rd228, %r249, 8;
	add.s64 	%rd229, %rd1, %rd228;
	ld.global.f64 	%fd301, [%rd229];
	mul.f64 	%fd302, %fd300, %fd301;
	fma.rn.f64 	%fd303, %fd298, %fd299, %fd302;
	add.f64 	%fd426, %fd297, %fd303;
	add.s32 	%r290, %r290, 2;
$L__BB1_38:
	and.b32  	%r250, %r127, 1;
	setp.eq.b32 	%p28, %r250, 1;
	@%p28 bra 	$L__BB1_40;
	mad.lo.s32 	%r251, %r290, %r119, %r288;
	mul.wide.s32 	%rd230, %r251, 8;
	add.s64 	%rd231, %rd2, %rd230;
	ld.global.f64 	%fd304, [%rd231];
	sub.s32 	%r252, %r127, %r290;
	mul.lo.s32 	%r253, %r252, %r119;
	add.s32 	%r254, %r53, %r253;
	mul.wide.s32 	%rd232, %r254, 8;
	add.s64 	%rd233, %rd1, %rd232;
	ld.global.f64 	%fd305, [%rd233];
	mul.wide.s32 	%rd234, %r1, 8;
	add.s64 	%rd235, %rd231, %rd234;
	ld.global.f64 	%fd306, [%rd235];
	add.s32 	%r255, %r253, %r288;
	mul.wide.s32 	%rd236, %r255, 8;
	add.s64 	%rd237, %rd1, %rd236;
	ld.global.f64 	%fd307, [%rd237];
	mul.f64 	%fd308, %fd306, %fd307;
	fma.rn.f64 	%fd309, %fd304, %fd305, %fd308;
	add.f64 	%fd426, %fd426, %fd309;
$L__BB1_40:
	setp.lt.s32 	%p29, %r21, 2;
	@%p29 bra 	$L__BB1_49;
	setp.lt.u32 	%p30, %r23, 3;
	mov.b32 	%r312, 1;
	@%p30 bra 	$L__BB1_44;
	mov.b32 	%r310, 1;
$L__BB1_43:
	.pragma "nounroll";
	mad.lo.s32 	%r258, %r310, %r119, %r288;
	mul.wide.s32 	%rd238, %r258, 8;
	add.s64 	%rd239, %rd2, %rd238;
	ld.global.f64 	%fd311, [%rd239];
	add.s32 	%r259, %r310, %r127;
	mul.lo.s32 	%r260, %r259, %r119;
	add.s32 	%r261, %r53, %r260;
	mul.wide.s32 	%rd240, %r261, 8;
	add.s64 	%rd241, %rd1, %rd240;
	ld.global.f64 	%fd312, [%rd241];
	add.s64 	%rd242, %rd2, %rd240;
	ld.global.f64 	%fd313, [%rd242];
	add.s32 	%r262, %r258, %r1;
	mul.wide.s32 	%rd243, %r262, 8;
	add.s64 	%rd244, %rd1, %rd243;
	ld.global.f64 	%fd314, [%rd244];
	mul.f64 	%fd315, %fd313, %fd314;
	fma.rn.f64 	%fd316, %fd311, %fd312, %fd315;
	mul.wide.s32 	%rd245, %r1, 8;
	add.s64 	%rd246, %rd239, %rd245;
	ld.global.f64 	%fd317, [%rd246];
	add.s32 	%r263, %r260, %r288;
	mul.wide.s32 	%rd247, %r263, 8;
	add.s64 	%rd248, %rd1, %rd247;
	ld.global.f64 	%fd318, [%rd248];
	fma.rn.f64 	%fd319, %fd317, %fd318, %fd316;
	add.s64 	%rd249, %rd1, %rd238;
	ld.global.f64 	%fd320, [%rd249];
	fma.rn.f64 	%fd321, %fd313, %fd320, %fd319;
	add.f64 	%fd322, %fd426, %fd321;
	mul.wide.s32 	%rd250, %r119, 8;
	add.s64 	%rd251, %rd239, %rd250;
	ld.global.f64 	%fd323, [%rd251];
	add.s64 	%rd252, %rd241, %rd250;
	ld.global.f64 	%fd324, [%rd252];
	add.s64 	%rd253, %rd242, %rd250;
	ld.global.f64 	%fd325, [%rd253];
	add.s64 	%rd254, %rd244, %rd250;
	ld.global.f64 	%fd326, [%rd254];
	mul.f64 	%fd327, %fd325, %fd326;
	fma.rn.f64 	%fd328, %fd323, %fd324, %fd327;
	add.s64 	%rd255, %rd251, %rd245;
	ld.global.f64 	%fd329, [%rd255];
	add.s64 	%rd256, %rd248, %rd250;
	ld.global.f64 	%fd330, [%rd256];
	fma.rn.f64 	%fd331, %fd329, %fd330, %fd328;
	add.s64 	%rd257, %rd249, %rd250;
	ld.global.f64 	%fd332, [%rd257];
	fma.rn.f64 	%fd333, %fd325, %fd332, %fd331;
	add.f64 	%fd334, %fd322, %fd333;
	add.s64 	%rd258, %rd251, %rd250;
	ld.global.f64 	%fd335, [%rd258];
	add.s64 	%rd259, %rd252, %rd250;
	ld.global.f64 	%fd336, [%rd259];
	add.s64 	%rd260, %rd253, %rd250;
	ld.global.f64 	%fd337, [%rd260];
	add.s64 	%rd261, %rd254, %rd250;
	ld.global.f64 	%fd338, [%rd261];
	mul.f64 	%fd339, %fd337, %fd338;
	fma.rn.f64 	%fd340, %fd335, %fd336, %fd339;
	add.s64 	%rd262, %rd258, %rd245;
	ld.global.f64 	%fd341, [%rd262];
	add.s64 	%rd263, %rd256, %rd250;
	ld.global.f64 	%fd342, [%rd263];
	fma.rn.f64 	%fd343, %fd341, %fd342, %fd340;
	add.s64 	%rd264, %rd257, %rd250;
	ld.global.f64 	%fd344, [%rd264];
	fma.rn.f64 	%fd345, %fd337, %fd344, %fd343;
	add.f64 	%fd346, %fd334, %fd345;
	add.s64 	%rd265, %rd258, %rd250;
	ld.global.f64 	%fd347, [%rd265];
	add.s64 	%rd266, %rd259, %rd250;
	ld.global.f64 	%fd348, [%rd266];
	add.s64 	%rd267, %rd260, %rd250;
	ld.global.f64 	%fd349, [%rd267];
	add.s64 	%rd268, %rd261, %rd250;
	ld.global.f64 	%fd350, [%rd268];
	mul.f64 	%fd351, %fd349, %fd350;
	fma.rn.f64 	%fd352, %fd347, %fd348, %fd351;
	add.s64 	%rd269, %rd265, %rd245;
	ld.global.f64 	%fd353, [%rd269];
	add.s64 	%rd270, %rd263, %rd250;
	ld.global.f64 	%fd354, [%rd270];
	fma.rn.f64 	%fd355, %fd353, %fd354, %fd352;
	add.s64 	%rd271, %rd264, %rd250;
	ld.global.f64 	%fd356, [%rd271];
	fma.rn.f64 	%fd357, %fd349, %fd356, %fd355;
	add.f64 	%fd426, %fd346, %fd357;
	add.s32 	%r312, %r310, 4;
	add.s32 	%r264, %r310, 3;
	setp.ne.s32 	%p31, %r264, %r25;
	mov.u32 	%r310, %r312;
	@%p31 bra 	$L__BB1_43;
$L__BB1_44:
	setp.eq.s32 	%p32, %r24, 0;
	@%p32 bra 	$L__BB1_49;
	setp.eq.s32 	%p33, %r24, 1;
	@%p33 bra 	$L__BB1_47;
	mad.lo.s32 	%r265, %r312, %r119, %r288;
	mul.wide.s32 	%rd272, %r265, 8;
	add.s64 	%rd273, %rd2, %rd272;
	ld.global.f64 	%fd359, [%rd273];
	add.s32 	%r266, %r312, %r127;
	mul.lo.s32 	%r267, %r266, %r119;
	add.s32 	%r268, %r53, %r267;
	mul.wide.s32 	%rd274, %r268, 8;
	add.s64 	%rd275, %rd1, %rd274;
	ld.global.f64 	%fd360, [%rd275];
	add.s64 	%rd276, %rd2, %rd274;
	ld.global.f64 	%fd361, [%rd276];
	add.s32 	%r269, %r265, %r1;
	mul.wide.s32 	%rd277, %r269, 8;
	add.s64 	%rd278, %rd1, %rd277;
	ld.global.f64 	%fd362, [%rd278];
	mul.f64 	%fd363, %fd361, %fd362;
	fma.rn.f64 	%fd364, %fd359, %fd360, %fd363;
	add.s64 	%rd280, %rd273, %rd299;
	ld.global.f64 	%fd365, [%rd280];
	add.s32 	%r270, %r267, %r288;
	mul.wide.s32 	%rd281, %r270, 8;
	add.s64 	%rd282, %rd1, %rd281;
	ld.global.f64 	%fd366, [%rd282];
	fma.rn.f64 	%fd367, %fd365, %fd366, %fd364;
	add.s64 	%rd283, %rd1, %rd272;
	ld.global.f64 	%fd368, [%rd283];
	fma.rn.f64 	%fd369, %fd361, %fd368, %fd367;
	add.f64 	%fd370, %fd426, %fd369;
	add.s64 	%rd285, %rd273, %rd284;
	ld.global.f64 	%fd371, [%rd285];
	add.s64 	%rd286, %rd275, %rd284;
	ld.global.f64 	%fd372, [%rd286];
	add.s64 	%rd287, %rd276, %rd284;
	ld.global.f64 	%fd373, [%rd287];
	add.s64 	%rd288, %rd278, %rd284;
	ld.global.f64 	%fd374, [%rd288];
	mul.f64 	%fd375, %fd373, %fd374;
	fma.rn.f64 	%fd376, %fd371, %fd372, %fd375;
	add.s64 	%rd289, %rd285, %rd299;
	ld.global.f64 	%fd377, [%rd289];
	add.s64 	%rd290, %rd282, %rd284;
	ld.global.f64 	%fd378, [%rd290];
	fma.rn.f64 	%fd379, %fd377, %fd378, %fd376;
	add.s64 	%rd291, %rd283, %rd284;
	ld.global.f64 	%fd380, [%rd291];
	fma.rn.f64 	%fd381, %fd373, %fd380, %fd379;
	add.f64 	%fd426, %fd370, %fd381;
	add.s32 	%r312, %r312, 2;
$L__BB1_47:
	setp.eq.s32 	%p34, %r26, 0;
	@%p34 bra 	$L__BB1_49;
	mad.lo.s32 	%r271, %r312, %r119, %r288;
	mul.wide.s32 	%rd292, %r271, 8;
	add.s64 	%rd293, %rd2, %rd292;
	ld.global.f64 	%fd382, [%rd293];
	add.s32 	%r272, %r312, %r127;
	mul.lo.s32 	%r273, %r272, %r119;
	add.s32 	%r274, %r53, %r273;
	mul.wide.s32 	%rd294, %r274, 8;
	add.s64 	%rd295, %rd1, %rd294;
	ld.global.f64 	%fd383, [%rd295];
	add.s64 	%rd296, %rd2, %rd294;
	ld.global.f64 	%fd384, [%rd296];
	add.s32 	%r275, %r271, %r1;
	mul.wide.s32 	%rd297, %r275, 8;
	add.s64 	%rd298, %rd1, %rd297;
	ld.global.f64 	%fd385, [%rd298];
	mul.f64 	%fd386, %fd384, %fd385;
	fma.rn.f64 	%fd387, %fd382, %fd383, %fd386;
	add.s64 	%rd300, %rd293, %rd299;
	ld.global.f64 	%fd388, [%rd300];
	add.s32 	%r276, %r273, %r288;
	mul.wide.s32 	%rd301, %r276, 8;
	add.s64 	%rd302, %rd1, %rd301;
	ld.global.f64 	%fd389, [%rd302];
	fma.rn.f64 	%fd390, %fd388, %fd389, %fd387;
	add.s64 	%rd303, %rd1, %rd292;
	ld.global.f64 	%fd391, [%rd303];
	fma.rn.f64 	%fd392, %fd384, %fd391, %fd390;
	add.f64 	%fd426, %fd426, %fd392;
$L__BB1_49:
	add.f64 	%fd395, %fd395, %fd426;
	add.s32 	%r288, %r288, 1;
	setp.ne.s32 	%p35, %r288, %r20;
	@%p35 bra 	$L__BB1_29;
$L__BB1_50:
	mul.f64 	%fd393, %fd395, 0d3FD0000000000000;
	mad.lo.s32 	%r277, %r121, %r127, %r1;
	cvta.to.global.u64 	%rd304, %rd3;
	mul.wide.s32 	%rd305, %r277, 8;
	add.s64 	%rd306, %rd304, %rd305;
	st.global.f64 	[%rd306], %fd393;
$L__BB1_51:
	ret;

}


// ===== COMPILED SASS (sm_100) =====

	.target	sm_100

	.elftype	@"ET_EXEC"


//--------------------- .note.nv.tkinfo           --------------------------
	.section	.note.nv.tkinfo,"",@"SHT_NOTE"
	.sectionflags	@"SHF_NOTE_NV_TKINFO"
	.tkinfo
        /*0018*/ 	.word	0x00000002
        /*0030*/ 	.string	""
        /*0030*/ 	.string	"ptxas"
        /*0030*/ 	.string	"Cuda compilation tools, release 13.0, V13.0.88"
        /*0030*/ 	.string	"Build cuda_13.0.r13.0/compiler.36424714_0"
        /*0030*/ 	.string	"-arch sm_100 -m 64 "



//--------------------- .note.nv.cuinfo           --------------------------
	.section	.note.nv.cuinfo,"",@"SHT_NOTE"
	.sectionflags	@"SHF_NOTE_NV_CUINFO"
        /*0018*/ 	.short	0x0002
        /*001a*/ 	.short	0x0064
        /*001c*/ 	.short	0x0082
	.zero		2


//--------------------- .nv.info                  --------------------------
	.section	.nv.info,"",@"SHT_CUDA_INFO"
	.align	4


	//----- nvinfo : EIATTR_REGCOUNT
	.align		4
        /*0000*/ 	.byte	0x04, 0x2f
        /*0002*/ 	.short	(.L_1 - .L_0)
	.align		4
.L_0:
        /*0004*/ 	.word	index@(_Z13chebyprod_impiiPKdS0_Pd)
        /*0008*/ 	.word	0x00000028


	//----- nvinfo : EIATTR_FRAME_SIZE
	.align		4
.L_1:
        /*000c*/ 	.byte	0x04, 0x11
        /*000e*/ 	.short	(.L_3 - .L_2)
	.align		4
.L_2:
        /*0010*/ 	.word	index@(_Z13chebyprod_impiiPKdS0_Pd)
        /*0014*/ 	.word	0x00000000


	//----- nvinfo : EIATTR_REGCOUNT
	.align		4
.L_3:
        /*0018*/ 	.byte	0x04, 0x2f
        /*001a*/ 	.short	(.L_5 - .L_4)
	.align		4
.L_4:
        /*001c*/ 	.word	index@(_Z9chebyprodiiPdS_S_)
        /*0020*/ 	.word	0x00000030


	//----- nvinfo : EIATTR_FRAME_SIZE
	.align		4
.L_5:
        /*0024*/ 	.byte	0x04, 0x11
        /*0026*/ 	.short	(.L_7 - .L_6)
	.align		4
.L_6:
        /*0028*/ 	.word	index@(_Z9chebyprodiiPdS_S_)
        /*002c*/ 	.word	0x00000000


	//----- nvinfo : EIATTR_MIN_STACK_SIZE
	.align		4
.L_7:
        /*0030*/ 	.byte	0x04, 0x12
        /*0032*/ 	.short	(.L_9 - .L_8)
	.align		4
.L_8:
        /*0034*/ 	.word	index@(_Z9chebyprodiiPdS_S_)
        /*0038*/ 	.word	0x00000000


	//----- nvinfo : EIATTR_MIN_STACK_SIZE
	.align		4
.L_9:
        /*003c*/ 	.byte	0x04, 0x12
        /*003e*/ 	.short	(.L_11 - .L_10)
	.align		4
.L_10:
        /*0040*/ 	.word	index@(_Z13chebyprod_impiiPKdS0_Pd)
        /*0044*/ 	.word	0x00000000
.L_11:


//--------------------- .nv.compat                --------------------------
	.section	.nv.compat,"",@"SHT_CUDA_COMPAT_INFO"
	.align	4
        /*0000*/ 	.byte	0x02, 0x09, 0x00, 0x00, 0x02, 0x02, 0x01, 0x00, 0x02, 0x05, 0x05, 0x00, 0x03, 0x07, 0x01, 0x01
        /*0010*/ 	.byte	0x02, 0x03, 0x00, 0x00, 0x02, 0x06, 0x01, 0x00, 0x04, 0x0b, 0x08, 0x00, 0x01, 0x00, 0x00, 0x00
        /*0020*/ 	.byte	0x00, 0x00, 0x00, 0x00


//--------------------- .nv.info._Z9chebyprodiiPdS_S_ --------------------------
	.section	.nv.info._Z9chebyprodiiPdS_S_,"",@"SHT_CUDA_INFO"
	.sectionflags	@""
	.align	4


	//----- nvinfo : EIATTR_CUDA_API_VERSION
	.align		4
        /*0000*/ 	.byte	0x04, 0x37
        /*0002*/ 	.short	(.L_13 - .L_12)
.L_12:
        /*0004*/ 	.word	0x00000082


	//----- nvinfo : EIATTR_KPARAM_INFO
	.align		4
.L_13:
        /*0008*/ 	.byte	0x04, 0x17
        /*000a*/ 	.short	(.L_15 - .L_14)
.L_14:
        /*000c*/ 	.word	0x00000000
        /*0010*/ 	.short	0x0004
        /*0012*/ 	.short	0x0018
        /*0014*/ 	.byte	0x00, 0xf5, 0x21, 0x00


	//----- nvinfo : EIATTR_KPARAM_INFO
	.align		4
.L_15:
        /*0018*/ 	.byte	0x04, 0x17
        /*001a*/ 	.short	(.L_17 - .L_16)
.L_16:
        /*001c*/ 	.word	0x00000000
        /*0020*/ 	.short	0x0003
        /*0022*/ 	.short	0x0010
        /*0024*/ 	.byte	0x00, 0xf5, 0x21, 0x00


	//----- nvinfo : EIATTR_KPARAM_INFO
	.align		4
.L_17:
        /*0028*/ 	.byte	0x04, 0x17
        /*002a*/ 	.short	(.L_19 - .L_18)
.L_18:
        /*002c*/ 	.word	0x00000000
        /*0030*/ 	.short	0x0002
        /*0032*/ 	.short	0x0008
        /*0034*/ 	.byte	0x00, 0xf5, 0x21, 0x00


	//----- nvinfo : EIATTR_KPARAM_INFO
	.align		4
.L_19:
        /*0038*/ 	.byte	0x04, 0x17
        /*003a*/ 	.short	(.L_21 - .L_20)
.L_20:
        /*003c*/ 	.word	0x00000000
        /*0040*/ 	.short	0x0001
        /*0042*/ 	.short	0x0004
        /*0044*/ 	.byte	0x00, 0xf0, 0x11, 0x00


	//----- nvinfo : EIATTR_KPARAM_INFO
	.align		4
.L_21:
        /*0048*/ 	.byte	0x04, 0x17
        /*004a*/ 	.short	(.L_23 - .L_22)
.L_22:
        /*004c*/ 	.word	0x00000000
        /*0050*/ 	.short	0x0000
        /*0052*/ 	.short	0x0000
        /*0054*/ 	.byte	0x00, 0xf0, 0x11, 0x00


	//----- nvinfo : EIATTR_SPARSE_MMA_MASK
	.align		4
.L_23:
        /*0058*/ 	.byte	0x03, 0x50
        /*005a*/ 	.short	0x0000


	//----- nvinfo : EIATTR_MAXREG_COUNT
	.align		4
        /*005c*/ 	.byte	0x03, 0x1b
        /*005e*/ 	.short	0x00ff


	//----- nvinfo : EIATTR_MERCURY_ISA_VERSION
	.align		4
        /*0060*/ 	.byte	0x03, 0x5f
        /*0062*/ 	.short	0x0101


	//----- nvinfo : EIATTR_VRC_CTA_INIT_COUNT
	.align		4
        /*0064*/ 	.byte	0x02, 0x4a
	.zero		1
	.zero		1


	//----- nvinfo : EIATTR_EXIT_INSTR_OFFSETS
	.align		4
        /*0068*/ 	.byte	0x04, 0x1c
        /*006a*/ 	.short	(.L_25 - .L_24)


	//   ....[0]....
.L_24:
        /*006c*/ 	.word	0x000000d0


	//   ....[1]....
        /*0070*/ 	.word	0x00003990


	//----- nvinfo : EIATTR_CRS_STACK_SIZE
	.align		4
.L_25:
        /*0074*/ 	.byte	0x04, 0x1e
        /*0076*/ 	.short	(.L_27 - .L_26)
.L_26:
        /*0078*/ 	.word	0x00000000


	//----- nvinfo : EIATTR_CBANK_PARAM_SIZE
	.align		4
.L_27:
        /*007c*/ 	.byte	0x03, 0x19
        /*007e*/ 	.short	0x0020


	//----- nvinfo : EIATTR_PARAM_CBANK
	.align		4
        /*0080*/ 	.byte	0x04, 0x0a
        /*0082*/ 	.short	(.L_29 - .L_28)
	.align		4
.L_28:
        /*0084*/ 	.word	index@(.nv.constant0._Z9chebyprodiiPdS_S_)
        /*0088*/ 	.short	0x0380
        /*008a*/ 	.short	0x0020


	//----- nvinfo : EIATTR_SW_WAR
	.align		4
.L_29:
        /*008c*/ 	.byte	0x04, 0x36
        /*008e*/ 	.short	(.L_31 - .L_30)
.L_30:
        /*0090*/ 	.word	0x00000008
.L_31:


//--------------------- .nv.info._Z13chebyprod_impiiPKdS0_Pd --------------------------
	.section	.nv.info._Z13chebyprod_impiiPKdS0_Pd,"",@"SHT_CUDA_INFO"
	.sectionflags	@""
	.align	4


	//----- nvinfo : EIATTR_CUDA_API_VERSION
	.align		4
        /*0000*/ 	.byte	0x04, 0x37
        /*0002*/ 	.short	(.L_33 - .L_32)
.L_32:
        /*0004*/ 	.word	0x00000082


	//----- nvinfo : EIATTR_KPARAM_INFO
	.align		4
.L_33:
        /*0008*/ 	.byte	0x04, 0x17
        /*000a*/ 	.short	(.L_35 - .L_34)
.L_34:
        /*000c*/ 	.word	0x00000000
        /*0010*/ 	.short	0x0004
        /*0012*/ 	.short	0x0018
        /*0014*/ 	.byte	0x00, 0xf5, 0x21, 0x00


	//----- nvinfo : EIATTR_KPARAM_INFO
	.align		4
.L_35:
        /*0018*/ 	.byte	0x04, 0x17
        /*001a*/ 	.short	(.L_37 - .L_36)
.L_36:
        /*001c*/ 	.word	0x00000000
        /*0020*/ 	.short	0x0003
        /*0022*/ 	.short	0x0010
        /*0024*/ 	.byte	0x00, 0xf5, 0x21, 0x00


	//----- nvinfo : EIATTR_KPARAM_INFO
	.align		4
.L_37:
        /*0028*/ 	.byte	0x04, 0x17
        /*002a*/ 	.short	(.L_39 - .L_38)
.L_38:
        /*002c*/ 	.word	0x00000000
        /*0030*/ 	.short	0x0002
        /*0032*/ 	.short	0x0008
        /*0034*/ 	.byte	0x00, 0xf5, 0x21, 0x00


	//----- nvinfo : EIATTR_KPARAM_INFO
	.align		4
.L_39:
        /*0038*/ 	.byte	0x04, 0x17
        /*003a*/ 	.short	(.L_41 - .L_40)
.L_40:
        /*003c*/ 	.word	0x00000000
        /*0040*/ 	.short	0x0001
        /*0042*/ 	.short	0x0004
        /*0044*/ 	.byte	0x00, 0xf0, 0x11, 0x00


	//----- nvinfo : EIATTR_KPARAM_INFO
	.align		4
.L_41:
        /*0048*/ 	.byte	0x04, 0x17
        /*004a*/ 	.short	(.L_43 - .L_42)
.L_42:
        /*004c*/ 	.word	0x00000000
        /*0050*/ 	.short	0x0000
        /*0052*/ 	.short	0x0000
        /*0054*/ 	.byte	0x00, 0xf0, 0x11, 0x00


	//----- nvinfo : EIATTR_SPARSE_MMA_MASK
	.align		4
.L_43:
        /*0058*/ 	.byte	0x03, 0x50
        /*005a*/ 	.short	0x0000


	//----- nvinfo : EIATTR_MAXREG_COUNT
	.align		4
        /*005c*/ 	.byte	0x03, 0x1b
        /*005e*/ 	.short	0x00ff


	//----- nvinfo : EIATTR_MERCURY_ISA_VERSION
	.align		4
        /*0060*/ 	.byte	0x03, 0x5f
        /*0062*/ 	.short	0x0101


	//----- nvinfo : EIATTR_COOP_GROUP_MASK_REGIDS
	.align		4
        /*0064*/ 	.byte	0x04, 0x29
        /*0066*/ 	.short	(.L_45 - .L_44)


	//   ....[0]....
.L_44:
        /*0068*/ 	.word	0xffffffff


	//   ....[1]....
        /*006c*/ 	.word	0xffffffff


	//   ....[2]....
        /*0070*/ 	.word	0xffffffff


	//   ....[3]....
        /*0074*/ 	.word	0xffffffff


	//   ....[4]....
        /*0078*/ 	.word	0xffffffff


	//   ....[5]....
        /*007c*/ 	.word	0xffffffff


	//   ....[6]....
        /*0080*/ 	.word	0xffffffff


	//   ....[7]....
        /*0084*/ 	.word	0xffffffff


	//   ....[8]....
        /*0088*/ 	.word	0xffffffff


	//   ....[9]....
        /*008c*/ 	.word	0xffffffff


	//----- nvinfo : EIATTR_COOP_GROUP_INSTR_OFFSETS
	.align		4
.L_45:
        /*0090*/ 	.byte	0x04, 0x28
        /*0092*/ 	.short	(.L_47 - .L_46)


	//   ....[0]....
.L_46:
        /*0094*/ 	.word	0x00000800


	//   ....[1]....
        /*0098*/ 	.word	0x00000810


	//   ....[2]....
        /*009c*/ 	.word	0x00000840


	//   ....[3]....
        /*00a0*/ 	.word	0x00000850


	//   ....[4]....
        /*00a4*/ 	.word	0x00000880


	//   ....[5]....
        /*00a8*/ 	.word	0x00000890


	//   ....[6]....
        /*00ac*/ 	.word	0x000008b0


	//   ....[7]....
        /*00b0*/ 	.word	0x000008c0


	//   ....[8]....
        /*00b4*/ 	.word	0x000008e0


	//   ....[9]....
        /*00b8*/ 	.word	0x000008f0


	//----- nvinfo : EIATTR_VRC_CTA_INIT_COUNT
	.align		4
.L_47:
        /*00bc*/ 	.byte	0x02, 0x4a
	.zero		1
	.zero		1


	//----- nvinfo : EIATTR_EXIT_INSTR_OFFSETS
	.align		4
        /*00c0*/ 	.byte	0x04, 0x1c
        /*00c2*/ 	.short	(.L_49 - .L_48)


	//   ....[0]....
.L_48:
        /*00c4*/ 	.word	0x000000c0


	//   ....[1]....
        /*00c8*/ 	.word	0x00000900


	//   ....[2]....
        /*00cc*/ 	.word	0x00000970


	//----- nvinfo : EIATTR_CRS_STACK_SIZE
	.align		4
.L_49:
        /*00d0*/ 	.byte	0x04, 0x1e
        /*00d2*/ 	.short	(.L_51 - .L_50)
.L_50:
        /*00d4*/ 	.word	0x00000000


	//----- nvinfo : EIATTR_CBANK_PARAM_SIZE
	.align		4
.L_51:
        /*00d8*/ 	.byte	0x03, 0x19
        /*00da*/ 	.short	0x0020


	//----- nvinfo : EIATTR_PARAM_CBANK
	.align		4
        /*00dc*/ 	.byte	0x04, 0x0a
        /*00de*/ 	.short	(.L_53 - .L_52)
	.align		4
.L_52:
        /*00e0*/ 	.word	index@(.nv.constant0._Z13chebyprod_impiiPKdS0_Pd)
        /*00e4*/ 	.short	0x0380
        /*00e6*/ 	.short	0x0020


	//----- nvinfo : EIATTR_SW_WAR
	.align		4
.L_53:
        /*00e8*/ 	.byte	0x04, 0x36
        /*00ea*/ 	.short	(.L_55 - .L_54)
.L_54:
        /*00ec*/ 	.word	0x00000008
.L_55:


//--------------------- .nv.callgraph             --------------------------
	.section	.nv.callgraph,"",@"SHT_CUDA_CALLGRAPH"
	.align	4
	.sectionentsize	8
	.align		4
        /*0000*/ 	.word	0x00000000
	.align		4
        /*0004*/ 	.word	0xffffffff
	.align		4
        /*0008*/ 	.word	0x00000000
	.align		4
        /*000c*/ 	.word	0xfffffffe
	.align		4
        /*0010*/ 	.word	0x00000000
	.align		4
        /*0014*/ 	.word	0xfffffffd
	.align		4
        /*0018*/ 	.word	0x00000000
	.align		4
        /*001c*/ 	.word	0xfffffffc


//--------------------- .text._Z9chebyprodiiPdS_S_ --------------------------
	.section	.text._Z9chebyprodiiPdS_S_,"ax",@progbits
	.align	128
        .global         _Z9chebyprodiiPdS_S_
        .type           _Z9chebyprodiiPdS_S_,@function
        .size           _Z9chebyprodiiPdS_S_,(.L_x_50 - _Z9chebyprodiiPdS_S_)
        .other          _Z9chebyprodiiPdS_S_,@"STO_CUDA_ENTRY STV_DEFAULT"
_Z9chebyprodiiPdS_S_:
.text._Z9chebyprodiiPdS_S_:
[----:B------:R-:W-:Y:S01]  /*0000*/  LDC R1, c[0x0][0x37c] ;  /* 0x0000df00ff017b82 */ /* 0x000fe20000000800 */
[----:B------:R-:W0:Y:S07]  /*0010*/  S2R R4, SR_TID.Y ;  /* 0x0000000000047919 */ /* 0x000e2e0000002200 */
[----:B------:R-:W1:Y:S01]  /*0020*/  S2UR UR4, SR_CTAID.Y ;  /* 0x00000000000479c3 */ /* 0x000e620000002600 */
[----:B------:R-:W2:Y:S01]  /*0030*/  LDCU.64 UR8, c[0x0][0x380] ;  /* 0x00007000ff0877ac */ /* 0x000ea20008000a00 */
[----:B------:R-:W3:Y:S06]  /*0040*/  S2R R2, SR_TID.X ;  /* 0x0000000000027919 */ /* 0x000eec0000002100 */
[----:B------:R-:W3:Y:S01]  /*0050*/  LDC R3, c[0x0][0x360] ;  /* 0x0000d800ff037b82 */ /* 0x000ee20000000800 */
[----:B------:R-:W1:Y:S07]  /*0060*/  LDCU UR5, c[0x0][0x364] ;  /* 0x00006c80ff0577ac */ /* 0x000e6e0008000800 */
[----:B------:R-:W3:Y:S01]  /*0070*/  S2UR UR6, SR_CTAID.X ;  /* 0x00000000000679c3 */ /* 0x000ee20000002500 */
[----:B-1----:R-:W-:-:S06]  /*0080*/  UIMAD UR4, UR4, UR5, URZ ;  /* 0x00000005040472a4 */ /* 0x002fcc000f8e02ff */
[----:B0-----:R-:W-:-:S04]  /*0090*/  IADD3 R0, PT, PT, R4, UR4, RZ ;  /* 0x0000000404007c10 */ /* 0x001fc8000fffe0ff */
[----:B--2---:R-:W-:Y:S01]  /*00a0*/  ISETP.GE.AND P0, PT, R0, UR9, PT ;  /* 0x0000000900007c0c */ /* 0x004fe2000bf06270 */
[----:B---3--:R-:W-:-:S05]  /*00b0*/  IMAD R3, R3, UR6, R2 ;  /* 0x0000000603037c24 */ /* 0x008fca000f8e0202 */
[----:B------:R-:W-:-:S13]  /*00c0*/  ISETP.GE.OR P0, PT, R3, UR8, P0 ;  /* 0x0000000803007c0c */ /* 0x000fda0008706670 */
[----:B------:R-:W-:Y:S05]  /*00d0*/  @P0 EXIT ;  /* 0x000000000000094d */ /* 0x000fea0003800000 */
[----:B------:R-:W-:Y:S01]  /*00e0*/  ISETP.GE.AND P0, PT, R3, RZ, PT ;  /* 0x000000ff0300720c */ /* 0x000fe20003f06270 */
[----:B------:R-:W0:Y:S01]  /*00f0*/  LDCU.64 UR6, c[0x0][0x358] ;  /* 0x00006b00ff0677ac */ /* 0x000e220008000a00 */
[----:B------:R-:W-:Y:S01]  /*0100*/  BSSY.RECONVERGENT B0, `(.L_x_0) ;  /* 0x0000198000007945 */ /* 0x000fe20003800200 */
[----:B------:R-:W-:-:S10]  /*0110*/  CS2R R14, SRZ ;  /* 0x00000000000e7805 */ /* 0x000fd4000001ff00 */
[----:B------:R-:W-:Y:S05]  /*0120*/  @!P0 BRA `(.L_x_1) ;  /* 0x0000001800548947 */ /* 0x000fea0003800000 */
[----:B------:R-:W-:Y:S02]  /*0130*/  LOP3.LUT R5, RZ, UR4, RZ, 0x33, !PT ;  /* 0x00000004ff057c12 */ /* 0x000fe4000f8e33ff */
[----:B------:R-:W-:Y:S02]  /*0140*/  CS2R R14, SRZ ;  /* 0x00000000000e7805 */ /* 0x000fe4000001ff00 */
[----:B------:R-:W-:Y:S02]  /*0150*/  IADD3 R38, PT, PT, R0, 0x1, RZ ;  /* 0x0000000100267810 */ /* 0x000fe40007ffe0ff */
[----:B------:R-:W-:Y:S02]  /*0160*/  IADD3 R2, PT, PT, -R4, UR9, R5 ;  /* 0x0000000904027c10 */ /* 0x000fe4000fffe105 */
[----:B------:R-:W-:Y:S02]  /*0170*/  IADD3 R5, PT, PT, -R0, UR9, RZ ;  /* 0x0000000900057c10 */ /* 0x000fe4000fffe1ff */
[----:B------:R-:W-:-:S02]  /*0180*/  LOP3.LUT R7, R2, 0x7, RZ, 0xc0, !PT ;  /* 0x0000000702077812 */ /* 0x000fc400078ec0ff */
[----:B------:R-:W-:Y:S02]  /*0190*/  LOP3.LUT R6, R38, 0x7, RZ, 0xc0, !PT ;  /* 0x0000000726067812 */ /* 0x000fe400078ec0ff */
[----:B------:R-:W-:Y:S02]  /*01a0*/  IADD3 R10, PT, PT, R7, -0x1, RZ ;  /* 0xffffffff070a7810 */ /* 0x000fe40007ffe0ff */
[----:B------:R-:W-:Y:S02]  /*01b0*/  IADD3 R9, PT, PT, R5, -0x2, RZ ;  /* 0xfffffffe05097810 */ /* 0x000fe40007ffe0ff */
[----:B------:R-:W-:Y:S02]  /*01c0*/  IADD3 R8, PT, PT, R6, -0x1, RZ ;  /* 0xffffffff06087810 */ /* 0x000fe40007ffe0ff */
[----:B------:R-:W-:Y:S01]  /*01d0*/  ISETP.GE.U32.AND P2, PT, R10, 0x3, PT ;  /* 0x000000030a00780c */ /* 0x000fe20003f46070 */
[----:B------:R-:W-:Y:S01]  /*01e0*/  HFMA2 R10, -RZ, RZ, 0, 0 ;  /* 0x00000000ff0a7431 */ /* 0x000fe200000001ff */
[----:B------:R-:W-:-:S02]  /*01f0*/  ISETP.GE.U32.AND P0, PT, R9, 0x7, PT ;  /* 0x000000070900780c */ /* 0x000fc40003f06070 */
[----:B------:R-:W-:Y:S02]  /*0200*/  ISETP.GE.U32.AND P1, PT, R8, 0x3, PT ;  /* 0x000000030800780c */ /* 0x000fe40003f26070 */
[C---:B------:R-:W-:Y:S02]  /*0210*/  LOP3.LUT R9, R38.reuse, 0x3, RZ, 0xc0, !PT ;  /* 0x0000000326097812 */ /* 0x040fe400078ec0ff */
[----:B------:R-:W-:Y:S02]  /*0220*/  MOV R8, RZ ;  /* 0x000000ff00087202 */ /* 0x000fe40000000f00 */
[----:B------:R-:W-:Y:S02]  /*0230*/  LOP3.LUT R38, R38, 0x1ffffff8, RZ, 0xc0, !PT ;  /* 0x1ffffff826267812 */ /* 0x000fe400078ec0ff */
[C---:B------:R-:W-:Y:S02]  /*0240*/  LOP3.LUT R39, R2.reuse, 0x3, RZ, 0xc0, !PT ;  /* 0x0000000302277812 */ /* 0x040fe400078ec0ff */
[----:B------:R-:W-:-:S07]  /*0250*/  LOP3.LUT R40, R2, 0xfffffff8, RZ, 0xc0, !PT ;  /* 0xfffffff802287812 */ /* 0x000fce00078ec0ff */
.L_x_19:
[----:B------:R-:W-:Y:S01]  /*0260*/  ISETP.GE.U32.AND P3, PT, R0, 0x7, PT ;  /* 0x000000070000780c */ /* 0x000fe20003f66070 */
[----:B------:R-:W-:Y:S01]  /*0270*/  BSSY.RECONVERGENT B1, `(.L_x_2) ;  /* 0x000004a000017945 */ /* 0x000fe20003800200 */
[----:B------:R-:W-:Y:S02]  /*0280*/  IADD3 R41, PT, PT, R3, R10, RZ ;  /* 0x0000000a03297210 */ /* 0x000fe40007ffe0ff */
[----:B------:R-:W-:Y:S02]  /*0290*/  CS2R R20, SRZ ;  /* 0x0000000000147805 */ /* 0x000fe4000001ff00 */
[----:B------:R-:W-:-:S07]  /*02a0*/  MOV R33, RZ ;  /* 0x000000ff00217202 */ /* 0x000fce0000000f00 */
[----:B------:R-:W-:Y:S05]  /*02b0*/  @!P3 BRA `(.L_x_3) ;  /* 0x000000040014b947 */ /* 0x000fea0003800000 */
[----:B------:R-:W-:Y:S01]  /*02c0*/  HFMA2 R35, -RZ, RZ, 0, 0 ;  /* 0x00000000ff237431 */ /* 0x000fe200000001ff */
[----:B------:R-:W-:Y:S01]  /*02d0*/  BSSY.RECONVERGENT B2, `(.L_x_4) ;  /* 0x0000042000027945 */ /* 0x000fe20003800200 */
[----:B------:R-:W-:-:S07]  /*02e0*/  CS2R R20, SRZ ;  /* 0x0000000000147805 */ /* 0x000fce000001ff00 */
.L_x_5:
[----:B------:R-:W1:Y:S01]  /*02f0*/  LDC R36, c[0x0][0x380] ;  /* 0x0000e000ff247b82 */ /* 0x000e620000000800 */
[-C--:B------:R-:W-:Y:S02]  /*0300*/  IADD3 R34, PT, PT, R0, -R35.reuse, RZ ;  /* 0x8000002300227210 */ /* 0x080fe40007ffe0ff */
[----:B------:R-:W-:-:S04]  /*0310*/  LOP3.LUT R19, RZ, R35, RZ, 0x33, !PT ;  /* 0x00000023ff137212 */ /* 0x000fc800078e33ff */
[----:B------:R-:W-:Y:S01]  /*0320*/  IADD3 R19, PT, PT, R0, R19, RZ ;  /* 0x0000001300137210 */ /* 0x000fe20007ffe0ff */
[----:B------:R-:W2:Y:S08]  /*0330*/  LDC.64 R10, c[0x0][0x390] ;  /* 0x0000e400ff0a7b82 */ /* 0x000eb00000000a00 */
[----:B------:R-:W3:Y:S01]  /*0340*/  LDC.64 R16, c[0x0][0x388] ;  /* 0x0000e200ff107b82 */ /* 0x000ee20000000a00 */
[----:B-1----:R-:W-:-:S02]  /*0350*/  IMAD R31, R34, R36, R41 ;  /* 0x00000024221f7224 */ /* 0x002fc400078e0229 */
[-C--:B------:R-:W-:Y:S02]  /*0360*/  IMAD R13, R35, R36.reuse, R8 ;  /* 0x00000024230d7224 */ /* 0x080fe400078e0208 */
[----:B------:R-:W-:Y:S02]  /*0370*/  IMAD R19, R19, R36, R41 ;  /* 0x0000002413137224 */ /* 0x000fe400078e0229 */
[----:B--2---:R-:W-:Y:S01]  /*0380*/  IMAD.WIDE R30, R31, 0x8, R10 ;  /* 0x000000081f1e7825 */ /* 0x004fe200078e020a */
[----:B------:R-:W-:-:S03]  /*0390*/  IADD3 R12, PT, PT, R34, -0x2, RZ ;  /* 0xfffffffe220c7810 */ /* 0x000fc60007ffe0ff */
[----:B---3--:R-:W-:Y:S02]  /*03a0*/  IMAD.WIDE R16, R13, 0x8, R16 ;  /* 0x000000080d107825 */ /* 0x008fe400078e0210 */
[----:B0-----:R-:W2:Y:S04]  /*03b0*/  LDG.E.64 R30, desc[UR6][R30.64] ;  /* 0x000000061e1e7981 */ /* 0x001ea8000c1e1b00 */
[----:B------:R-:W2:Y:S01]  /*03c0*/  LDG.E.64 R26, desc[UR6][R16.64] ;  /* 0x00000006101a7981 */ /* 0x000ea2000c1e1b00 */
[----:B------:R-:W-:-:S04]  /*03d0*/  IMAD.WIDE R22, R19, 0x8, R10 ;  /* 0x0000000813167825 */ /* 0x000fc800078e020a */
[----:B------:R-:W-:Y:S02]  /*03e0*/  IMAD.WIDE R28, R36, 0x8, R16 ;  /* 0x00000008241c7825 */ /* 0x000fe400078e0210 */
[----:B------:R-:W3:Y:S02]  /*03f0*/  LDG.E.64 R22, desc[UR6][R22.64] ;  /* 0x0000000616167981 */ /* 0x000ee4000c1e1b00 */
[----:B------:R-:W-:Y:S02]  /*0400*/  IMAD R13, R12, R36, R41 ;  /* 0x000000240c0d7224 */ /* 0x000fe400078e0229 */
[----:B------:R-:W3:Y:S01]  /*0410*/  LDG.E.64 R18, desc[UR6][R28.64] ;  /* 0x000000061c127981 */ /* 0x000ee2000c1e1b00 */
[----:B------:R-:W-:-:S04]  /*0420*/  IMAD.WIDE R32, R36, 0x8, R28 ;  /* 0x0000000824207825 */ /* 0x000fc800078e021c */
[----:B------:R-:W-:Y:S01]  /*0430*/  IMAD.WIDE R12, R13, 0x8, R10 ;  /* 0x000000080d0c7825 */ /* 0x000fe200078e020a */
[----:B------:R0:W4:Y:S05]  /*0440*/  LDG.E.64 R16, desc[UR6][R32.64] ;  /* 0x0000000620107981 */ /* 0x00012a000c1e1b00 */
[----:B------:R-:W4:Y:S01]  /*0450*/  LDG.E.64 R12, desc[UR6][R12.64] ;  /* 0x000000060c0c7981 */ /* 0x000f22000c1e1b00 */
[C---:B------:R-:W-:Y:S02]  /*0460*/  IADD3 R24, PT, PT, R34.reuse, -0x3, RZ ;  /* 0xfffffffd22187810 */ /* 0x040fe40007ffe0ff */
[----:B------:R-:W-:-:S03]  /*0470*/  IADD3 R37, PT, PT, R34, -0x4, RZ ;  /* 0xfffffffc22257810 */ /* 0x000fc60007ffe0ff */
[----:B------:R-:W-:Y:S02]  /*0480*/  IMAD R43, R24, R36, R41 ;  /* 0x00000024182b7224 */ /* 0x000fe400078e0229 */
[----:B------:R-:W-:-:S04]  /*0490*/  IMAD.WIDE R24, R36, 0x8, R32 ;  /* 0x0000000824187825 */ /* 0x000fc800078e0220 */
[----:B------:R-:W-:Y:S01]  /*04a0*/  IMAD.WIDE R42, R43, 0x8, R10 ;  /* 0x000000082b2a7825 */ /* 0x000fe200078e020a */
[----:B------:R-:W5:Y:S03]  /*04b0*/  LDG.E.64 R28, desc[UR6][R24.64] ;  /* 0x00000006181c7981 */ /* 0x000f66000c1e1b00 */
[----:B0-----:R-:W-:Y:S01]  /*04c0*/  IMAD.WIDE R32, R36, 0x8, R24 ;  /* 0x0000000824207825 */ /* 0x001fe200078e0218 */
[----:B--2---:R-:W-:-:S03]  /*04d0*/  DFMA R30, R26, R30, R20 ;  /* 0x0000001e1a1e722b */ /* 0x004fc60000000014 */
[----:B------:R-:W-:Y:S01]  /*04e0*/  IMAD R27, R37, R36, R41 ;  /* 0x00000024251b7224 */ /* 0x000fe200078e0229 */
[----:B------:R0:W5:Y:S01]  /*04f0*/  LDG.E.64 R20, desc[UR6][R42.64] ;  /* 0x000000062a147981 */ /* 0x000162000c1e1b00 */
[----:B------:R-:W-:Y:S02]  /*0500*/  IADD3 R37, PT, PT, R34, -0x5, RZ ;  /* 0xfffffffb22257810 */ /* 0x000fe40007ffe0ff */
[----:B------:R-:W-:Y:S01]  /*0510*/  IMAD.WIDE R26, R27, 0x8, R10 ;  /* 0x000000081b1a7825 */ /* 0x000fe200078e020a */
[----:B---3--:R-:W-:-:S05]  /*0520*/  DFMA R18, R18, R22, R30 ;  /* 0x000000161212722b */ /* 0x008fca000000001e */
[----:B------:R-:W2:Y:S01]  /*0530*/  LDG.E.64 R26, desc[UR6][R26.64] ;  /* 0x000000061a1a7981 */ /* 0x000ea2000c1e1b00 */
[----:B------:R-:W-:Y:S01]  /*0540*/  IMAD R23, R37, R36, R41 ;  /* 0x0000002425177224 */ /* 0x000fe200078e0229 */
[----:B------:R-:W-:Y:S02]  /*0550*/  IADD3 R37, PT, PT, R34, -0x6, RZ ;  /* 0xfffffffa22257810 */ /* 0x000fe40007ffe0ff */
[----:B------:R1:W2:Y:S01]  /*0560*/  LDG.E.64 R30, desc[UR6][R32.64] ;  /* 0x00000006201e7981 */ /* 0x0002a2000c1e1b00 */
[----:B------:R-:W-:-:S04]  /*0570*/  IMAD.WIDE R22, R23, 0x8, R10 ;  /* 0x0000000817167825 */ /* 0x000fc800078e020a */
[----:B0-----:R-:W-:Y:S01]  /*0580*/  IMAD.WIDE R42, R36, 0x8, R32 ;  /* 0x00000008242a7825 */ /* 0x001fe200078e0220 */
[----:B----4-:R-:W-:Y:S01]  /*0590*/  DFMA R12, R16, R12, R18 ;  /* 0x0000000c100c722b */ /* 0x010fe20000000012 */
[----:B------:R-:W3:Y:S02]  /*05a0*/  LDG.E.64 R22, desc[UR6][R22.64] ;  /* 0x0000000616167981 */ /* 0x000ee4000c1e1b00 */
[----:B------:R-:W-:Y:S01]  /*05b0*/  IMAD R19, R37, R36, R41 ;  /* 0x0000002425137224 */ /* 0x000fe200078e0229 */
[----:B------:R-:W-:Y:S01]  /*05c0*/  IADD3 R34, PT, PT, R34, -0x7, RZ ;  /* 0xfffffff922227810 */ /* 0x000fe20007ffe0ff */
[----:B------:R-:W3:Y:S01]  /*05d0*/  LDG.E.64 R16, desc[UR6][R42.64] ;  /* 0x000000062a107981 */ /* 0x000ee2000c1e1b00 */
[----:B------:R-:W-:-:S04]  /*05e0*/  IMAD.WIDE R44, R36, 0x8, R42 ;  /* 0x00000008242c7825 */ /* 0x000fc800078e022a */
[----:B------:R-:W-:Y:S01]  /*05f0*/  IMAD.WIDE R18, R19, 0x8, R10 ;  /* 0x0000000813127825 */ /* 0x000fe200078e020a */
[----:B------:R-:W4:Y:S03]  /*0600*/  LDG.E.64 R24, desc[UR6][R44.64] ;  /* 0x000000062c187981 */ /* 0x000f26000c1e1b00 */
[----:B-1----:R-:W-:Y:S02]  /*0610*/  IMAD R33, R34, R36, R41 ;  /* 0x0000002422217224 */ /* 0x002fe400078e0229 */
[----:B------:R-:W4:Y:S01]  /*0620*/  LDG.E.64 R18, desc[UR6][R18.64] ;  /* 0x0000000612127981 */ /* 0x000f22000c1e1b00 */
[----:B------:R-:W-:-:S04]  /*0630*/  IMAD.WIDE R36, R36, 0x8, R44 ;  /* 0x0000000824247825 */ /* 0x000fc800078e022c */
[----:B------:R-:W-:Y:S02]  /*0640*/  IMAD.WIDE R10, R33, 0x8, R10 ;  /* 0x00000008210a7825 */ /* 0x000fe400078e020a */
[----:B------:R-:W4:Y:S04]  /*0650*/  LDG.E.64 R36, desc[UR6][R36.64] ;  /* 0x0000000624247981 */ /* 0x000f28000c1e1b00 */
[----:B------:R-:W4:Y:S01]  /*0660*/  LDG.E.64 R10, desc[UR6][R10.64] ;  /* 0x000000060a0a7981 */ /* 0x000f22000c1e1b00 */
[----:B------:R-:W-:-:S04]  /*0670*/  IADD3 R35, PT, PT, R35, 0x8, RZ ;  /* 0x0000000823237810 */ /* 0x000fc80007ffe0ff */
[----:B------:R-:W-:Y:S01]  /*0680*/  ISETP.NE.AND P3, PT, R35, R38, PT ;  /* 0x000000262300720c */ /* 0x000fe20003f65270 */
[----:B-----5:R-:W-:-:S08]  /*0690*/  DFMA R12, R28, R20, R12 ;  /* 0x000000141c0c722b */ /* 0x020fd0000000000c */
[----:B--2---:R-:W-:-:S08]  /*06a0*/  DFMA R12, R30, R26, R12 ;  /* 0x0000001a1e0c722b */ /* 0x004fd0000000000c */
[----:B---3--:R-:W-:-:S08]  /*06b0*/  DFMA R12, R16, R22, R12 ;  /* 0x00000016100c722b */ /* 0x008fd0000000000c */
[----:B----4-:R-:W-:-:S08]  /*06c0*/  DFMA R12, R24, R18, R12 ;  /* 0x00000012180c722b */ /* 0x010fd0000000000c */
[----:B------:R-:W-:Y:S01]  /*06d0*/  DFMA R20, R36, R10, R12 ;  /* 0x0000000a2414722b */ /* 0x000fe2000000000c */
[----:B------:R-:W-:Y:S10]  /*06e0*/  @P3 BRA `(.L_x_5) ;  /* 0xfffffffc00003947 */ /* 0x000ff4000383ffff */
[----:B------:R-:W-:Y:S05]  /*06f0*/  BSYNC.RECONVERGENT B2 ;  /* 0x0000000000027941 */ /* 0x000fea0003800200 */
.L_x_4:
[----:B------:R-:W-:-:S07]  /*0700*/  MOV R33, R38 ;  /* 0x0000002600217202 */ /* 0x000fce0000000f00 */
.L_x_3:
[----:B0-----:R-:W-:Y:S05]  /*0710*/  BSYNC.RECONVERGENT B1 ;  /* 0x0000000000017941 */ /* 0x001fea0003800200 */
.L_x_2:
[----:B------:R-:W-:Y:S01]  /*0720*/  ISETP.NE.AND P3, PT, R6, RZ, PT ;  /* 0x000000ff0600720c */ /* 0x000fe20003f65270 */
[----:B------:R-:W-:-:S12]  /*0730*/  BSSY.RECONVERGENT B1, `(.L_x_6) ;  /* 0x000004a000017945 */ /* 0x000fd80003800200 */
[----:B------:R-:W-:Y:S05]  /*0740*/  @!P3 BRA `(.L_x_7) ;  /* 0x000000040020b947 */ /* 0x000fea0003800000 */
[----:B------:R-:W-:Y:S01]  /*0750*/  BSSY.RECONVERGENT B2, `(.L_x_8) ;  /* 0x0000025000027945 */ /* 0x000fe20003800200 */
[----:B------:R-:W-:-:S03]  /*0760*/  ISETP.NE.AND P3, PT, R9, RZ, PT ;  /* 0x000000ff0900720c */ /* 0x000fc60003f65270 */
[----:B------:R-:W-:Y:S10]  /*0770*/  @!P1 BRA `(.L_x_9) ;  /* 0x0000000000889947 */ /* 0x000ff40003800000 */
[----:B------:R-:W0:Y:S01]  /*0780*/  LDC R30, c[0x0][0x380] ;  /* 0x0000e000ff1e7b82 */ /* 0x000e220000000800 */
[-C--:B------:R-:W-:Y:S02]  /*0790*/  IADD3 R22, PT, PT, R0, -R33.reuse, RZ ;  /* 0x8000002100167210 */ /* 0x080fe40007ffe0ff */
[----:B------:R-:W-:-:S04]  /*07a0*/  LOP3.LUT R19, RZ, R33, RZ, 0x33, !PT ;  /* 0x00000021ff137212 */ /* 0x000fc800078e33ff */
[----:B------:R-:W-:Y:S01]  /*07b0*/  IADD3 R19, PT, PT, R0, R19, RZ ;  /* 0x0000001300137210 */ /* 0x000fe20007ffe0ff */
[----:B------:R-:W1:Y:S08]  /*07c0*/  LDC.64 R26, c[0x0][0x388] ;  /* 0x0000e200ff1a7b82 */ /* 0x000e700000000a00 */
[----:B------:R-:W2:Y:S01]  /*07d0*/  LDC.64 R10, c[0x0][0x390] ;  /* 0x0000e400ff0a7b82 */ /* 0x000ea20000000a00 */
[----:B0-----:R-:W-:-:S02]  /*07e0*/  IMAD R13, R33, R30, R8 ;  /* 0x0000001e210d7224 */ /* 0x001fc400078e0208 */
[CCC-:B------:R-:W-:Y:S02]  /*07f0*/  IMAD R17, R22.reuse, R30.reuse, R41.reuse ;  /* 0x0000001e16117224 */ /* 0x1c0fe400078e0229 */
[----:B------:R-:W-:Y:S02]  /*0800*/  IMAD R19, R19, R30, R41 ;  /* 0x0000001e13137224 */ /* 0x000fe400078e0229 */
[----:B-1----:R-:W-:Y:S01]  /*0810*/  IMAD.WIDE R26, R13, 0x8, R26 ;  /* 0x000000080d1a7825 */ /* 0x002fe200078e021a */
[----:B------:R-:W-:-:S04]  /*0820*/  IADD3 R16, PT, PT, R22, -0x2, RZ ;  /* 0xfffffffe16107810 */ /* 0x000fc80007ffe0ff */
[----:B------:R-:W3:Y:S01]  /*0830*/  LDG.E.64 R28, desc[UR6][R26.64] ;  /* 0x000000061a1c7981 */ /* 0x000ee2000c1e1b00 */
[----:B--2---:R-:W-:-:S04]  /*0840*/  IMAD.WIDE R12, R17, 0x8, R10 ;  /* 0x00000008110c7825 */ /* 0x004fc800078e020a */
[----:B------:R-:W-:Y:S02]  /*0850*/  IMAD.WIDE R18, R19, 0x8, R10 ;  /* 0x0000000813127825 */ /* 0x000fe400078e020a */
[----:B------:R-:W3:Y:S02]  /*0860*/  LDG.E.64 R12, desc[UR6][R12.64] ;  /* 0x000000060c0c7981 */ /* 0x000ee4000c1e1b00 */
[----:B------:R-:W-:Y:S01]  /*0870*/  IMAD.WIDE R34, R30, 0x8, R26 ;  /* 0x000000081e227825 */ /* 0x000fe200078e021a */
[----:B------:R-:W-:Y:S01]  /*0880*/  IADD3 R31, PT, PT, R22, -0x3, RZ ;  /* 0xfffffffd161f7810 */ /* 0x000fe20007ffe0ff */
[----:B------:R-:W2:Y:S02]  /*0890*/  LDG.E.64 R18, desc[UR6][R18.64] ;  /* 0x0000000612127981 */ /* 0x000ea4000c1e1b00 */
[----:B------:R-:W-:Y:S02]  /*08a0*/  IMAD R25, R16, R30, R41 ;  /* 0x0000001e10197224 */ /* 0x000fe400078e0229 */
[----:B------:R-:W2:Y:S01]  /*08b0*/  LDG.E.64 R16, desc[UR6][R34.64] ;  /* 0x0000000622107981 */ /* 0x000ea2000c1e1b00 */
[----:B------:R-:W-:-:S04]  /*08c0*/  IMAD.WIDE R22, R30, 0x8, R34 ;  /* 0x000000081e167825 */ /* 0x000fc800078e0222 */
[----:B------:R-:W-:Y:S01]  /*08d0*/  IMAD.WIDE R24, R25, 0x8, R10 ;  /* 0x0000000819187825 */ /* 0x000fe200078e020a */
[----:B------:R-:W4:Y:S03]  /*08e0*/  LDG.E.64 R26, desc[UR6][R22.64] ;  /* 0x00000006161a7981 */ /* 0x000f26000c1e1b00 */
[----:B------:R-:W-:Y:S02]  /*08f0*/  IMAD R31, R31, R30, R41 ;  /* 0x0000001e1f1f7224 */ /* 0x000fe400078e0229 */
[----:B------:R-:W4:Y:S02]  /*0900*/  LDG.E.64 R24, desc[UR6][R24.64] ;  /* 0x0000000618187981 */ /* 0x000f24000c1e1b00 */
[----:B------:R-:W-:-:S04]  /*0910*/  IMAD.WIDE R10, R31, 0x8, R10 ;  /* 0x000000081f0a7825 */ /* 0x000fc800078e020a */
[----:B------:R-:W-:Y:S02]  /*0920*/  IMAD.WIDE R30, R30, 0x8, R22 ;  /* 0x000000081e1e7825 */ /* 0x000fe400078e0216 */
[----:B------:R-:W5:Y:S04]  /*0930*/  LDG.E.64 R10, desc[UR6][R10.64] ;  /* 0x000000060a0a7981 */ /* 0x000f68000c1e1b00 */
[----:B------:R-:W5:Y:S01]  /*0940*/  LDG.E.64 R30, desc[UR6][R30.64] ;  /* 0x000000061e1e7981 */ /* 0x000f62000c1e1b00 */
[----:B------:R-:W-:Y:S01]  /*0950*/  IADD3 R33, PT, PT, R33, 0x4, RZ ;  /* 0x0000000421217810 */ /* 0x000fe20007ffe0ff */
[----:B---3--:R-:W-:-:S08]  /*0960*/  DFMA R12, R28, R12, R20 ;  /* 0x0000000c1c0c722b */ /* 0x008fd00000000014 */
[----:B--2---:R-:W-:-:S08]  /*0970*/  DFMA R12, R16, R18, R12 ;  /* 0x00000012100c722b */ /* 0x004fd0000000000c */
[----:B----4-:R-:W-:-:S08]  /*0980*/  DFMA R12, R26, R24, R12 ;  /* 0x000000181a0c722b */ /* 0x010fd0000000000c */
[----:B-----5:R-:W-:-:S11]  /*0990*/  DFMA R20, R30, R10, R12 ;  /* 0x0000000a1e14722b */ /* 0x020fd6000000000c */
.L_x_9:
[----:B------:R-:W-:Y:S05]  /*09a0*/  BSYNC.RECONVERGENT B2 ;  /* 0x0000000000027941 */ /* 0x000fea0003800200 */
.L_x_8:
[----:B------:R-:W-:Y:S05]  /*09b0*/  @!P3 BRA `(.L_x_7) ;  /* 0x000000000084b947 */ /* 0x000fea0003800000 */
[----:B------:R-:W-:Y:S02]  /*09c0*/  ISETP.NE.AND P4, PT, R9, 0x1, PT ;  /* 0x000000010900780c */ /* 0x000fe40003f85270 */
[----:B------:R-:W-:-:S11]  /*09d0*/  LOP3.LUT P3, RZ, R0, 0x1, RZ, 0xc0, !PT ;  /* 0x0000000100ff7812 */ /* 0x000fd6000786c0ff */
[----:B------:R-:W0:Y:S01]  /*09e0*/  @P4 LDC R22, c[0x0][0x380] ;  /* 0x0000e000ff164b82 */ /* 0x000e220000000800 */
[-C--:B------:R-:W-:Y:S02]  /*09f0*/  @P4 IADD3 R12, PT, PT, R0, -R33.reuse, RZ ;  /* 0x80000021000c4210 */ /* 0x080fe40007ffe0ff */
[----:B------:R-:W-:-:S04]  /*0a00*/  @P4 LOP3.LUT R23, RZ, R33, RZ, 0x33, !PT ;  /* 0x00000021ff174212 */ /* 0x000fc800078e33ff */
[----:B------:R-:W-:Y:S01]  /*0a10*/  @P4 IADD3 R23, PT, PT, R0, R23, RZ ;  /* 0x0000001700174210 */ /* 0x000fe20007ffe0ff */
[----:B------:R-:W1:Y:S08]  /*0a20*/  @P4 LDC.64 R26, c[0x0][0x388] ;  /* 0x0000e200ff1a4b82 */ /* 0x000e700000000a00 */
[----:B------:R-:W2:Y:S08]  /*0a30*/  @P4 LDC.64 R24, c[0x0][0x390] ;  /* 0x0000e400ff184b82 */ /* 0x000eb00000000a00 */
[----:B------:R-:W3:Y:S01]  /*0a40*/  @!P3 LDC R28, c[0x0][0x380] ;  /* 0x0000e000ff1cbb82 */ /* 0x000ee20000000800 */
[CC--:B0-----:R-:W-:Y:S01]  /*0a50*/  @P4 IMAD R13, R33.reuse, R22.reuse, R8 ;  /* 0x00000016210d4224 */ /* 0x0c1fe200078e0208 */
[----:B------:R-:W-:Y:S01]  /*0a60*/  @P4 IADD3 R33, PT, PT, R33, 0x2, RZ ;  /* 0x0000000221214810 */ /* 0x000fe20007ffe0ff */
[----:B------:R-:W-:-:S02]  /*0a70*/  @P4 IMAD R19, R12, R22, R41 ;  /* 0x000000160c134224 */ /* 0x000fc400078e0229 */
[----:B------:R-:W-:-:S03]  /*0a80*/  @P4 IMAD R29, R23, R22, R41 ;  /* 0x00000016171d4224 */ /* 0x000fc600078e0229 */
[----:B------:R-:W0:Y:S01]  /*0a90*/  @!P3 LDC.64 R16, c[0x0][0x388] ;  /* 0x0000e200ff10bb82 */ /* 0x000e220000000a00 */
[----:B-1----:R-:W-:-:S07]  /*0aa0*/  @P4 IMAD.WIDE R26, R13, 0x8, R26 ;  /* 0x000000080d1a4825 */ /* 0x002fce00078e021a */
[----:B------:R-:W1:Y:S01]  /*0ab0*/  @!P3 LDC.64 R10, c[0x0][0x390] ;  /* 0x0000e400ff0abb82 */ /* 0x000e620000000a00 */
[----:B--2---:R-:W-:Y:S01]  /*0ac0*/  @P4 IMAD.WIDE R12, R19, 0x8, R24 ;  /* 0x00000008130c4825 */ /* 0x004fe200078e0218 */
[----:B------:R-:W-:Y:S01]  /*0ad0*/  @!P3 IADD3 R30, PT, PT, R0, -R33, RZ ;  /* 0x80000021001eb210 */ /* 0x000fe20007ffe0ff */
[----:B------:R-:W2:Y:S02]  /*0ae0*/  @P4 LDG.E.64 R18, desc[UR6][R26.64] ;  /* 0x000000061a124981 */ /* 0x000ea4000c1e1b00 */
[----:B------:R-:W-:Y:S02]  /*0af0*/  @P4 IMAD.WIDE R22, R22, 0x8, R26 ;  /* 0x0000000816164825 */ /* 0x000fe400078e021a */
[----:B------:R-:W2:Y:S02]  /*0b00*/  @P4 LDG.E.64 R12, desc[UR6][R12.64] ;  /* 0x000000060c0c4981 */ /* 0x000ea4000c1e1b00 */
[----:B------:R-:W-:Y:S02]  /*0b10*/  @P4 IMAD.WIDE R24, R29, 0x8, R24 ;  /* 0x000000081d184825 */ /* 0x000fe400078e0218 */
[----:B------:R-:W4:Y:S02]  /*0b20*/  @P4 LDG.E.64 R22, desc[UR6][R22.64] ;  /* 0x0000000616164981 */ /* 0x000f24000c1e1b00 */
[----:B---3--:R-:W-:-:S02]  /*0b30*/  @!P3 IMAD R29, R33, R28, R8 ;  /* 0x0000001c211db224 */ /* 0x008fc400078e0208 */
[----:B------:R-:W-:Y:S01]  /*0b40*/  @!P3 IMAD R31, R30, R28, R41 ;  /* 0x0000001c1e1fb224 */ /* 0x000fe200078e0229 */
[----:B------:R-:W4:Y:S01]  /*0b50*/  @P4 LDG.E.64 R24, desc[UR6][R24.64] ;  /* 0x0000000618184981 */ /* 0x000f22000c1e1b00 */
[----:B0-----:R-:W-:-:S04]  /*0b60*/  @!P3 IMAD.WIDE R16, R29, 0x8, R16 ;  /* 0x000000081d10b825 */ /* 0x001fc800078e0210 */
[----:B-1----:R-:W-:Y:S02]  /*0b70*/  @!P3 IMAD.WIDE R28, R31, 0x8, R10 ;  /* 0x000000081f1cb825 */ /* 0x002fe400078e020a */
[----:B------:R-:W3:Y:S04]  /*0b80*/  @!P3 LDG.E.64 R10, desc[UR6][R16.64] ;  /* 0x00000006100ab981 */ /* 0x000ee8000c1e1b00 */
[----:B------:R-:W3:Y:S01]  /*0b90*/  @!P3 LDG.E.64 R28, desc[UR6][R28.64] ;  /* 0x000000061c1cb981 */ /* 0x000ee2000c1e1b00 */
[----:B--2---:R-:W-:-:S08]  /*0ba0*/  @P4 DFMA R12, R18, R12, R20 ;  /* 0x0000000c120c422b */ /* 0x004fd00000000014 */
[----:B----4-:R-:W-:-:S08]  /*0bb0*/  @P4 DFMA R20, R22, R24, R12 ;  /* 0x000000181614422b */ /* 0x010fd0000000000c */
[----:B---3--:R-:W-:-:S11]  /*0bc0*/  @!P3 DFMA R20, R10, R28, R20 ;  /* 0x0000001c0a14b22b */ /* 0x008fd60000000014 */
.L_x_7:
[----:B------:R-:W-:Y:S05]  /*0bd0*/  BSYNC.RECONVERGENT B1 ;  /* 0x0000000000017941 */ /* 0x000fea0003800200 */
.L_x_6:
[----:B------:R-:W-:Y:S01]  /*0be0*/  ISETP.GE.AND P3, PT, R5, 0x2, PT ;  /* 0x000000020500780c */ /* 0x000fe20003f66270 */
[----:B------:R-:W-:-:S12]  /*0bf0*/  BSSY.RECONVERGENT B1, `(.L_x_10) ;  /* 0x00000e2000017945 */ /* 0x000fd80003800200 */
[----:B------:R-:W-:Y:S05]  /*0c00*/  @!P3 BRA `(.L_x_11) ;  /* 0x0000000c0080b947 */ /* 0x000fea0003800000 */
[----:B------:R-:W-:Y:S01]  /*0c10*/  BSSY.RECONVERGENT B2, `(.L_x_12) ;  /* 0x000006b000027945 */ /* 0x000fe20003800200 */
[----:B------:R-:W-:-:S03]  /*0c20*/  MOV R37, 0x1 ;  /* 0x0000000100257802 */ /* 0x000fc60000000f00 */
[----:B------:R-:W-:Y:S05]  /*0c30*/  @!P0 BRA `(.L_x_13) ;  /* 0x0000000400a08947 */ /* 0x000fea0003800000 */
[----:B------:R-:W-:Y:S01]  /*0c40*/  HFMA2 R43, -RZ, RZ, 0, 5.9604644775390625e-08 ;  /* 0x00000001ff2b7431 */ /* 0x000fe200000001ff */
[----:B------:R-:W-:Y:S06]  /*0c50*/  BSSY.RECONVERGENT B3, `(.L_x_13) ;  /* 0x0000066000037945 */ /* 0x000fec0003800200 */
.L_x_14:
[----:B------:R-:W0:Y:S01]  /*0c60*/  LDC R45, c[0x0][0x380] ;  /* 0x0000e000ff2d7b82 */ /* 0x000e220000000800 */
[----:B------:R-:W-:-:S07]  /*0c70*/  IADD3 R12, PT, PT, R0, R43, RZ ;  /* 0x0000002b000c7210 */ /* 0x000fce0007ffe0ff */
[----:B------:R-:W1:Y:S08]  /*0c80*/  LDC.64 R36, c[0x0][0x388] ;  /* 0x0000e200ff247b82 */ /* 0x000e700000000a00 */
[----:B------:R-:W2:Y:S01]  /*0c90*/  LDC.64 R32, c[0x0][0x390] ;  /* 0x0000e400ff207b82 */ /* 0x000ea20000000a00 */
[-C--:B0-----:R-:W-:Y:S02]  /*0ca0*/  IMAD R11, R12, R45.reuse, R8 ;  /* 0x0000002d0c0b7224 */ /* 0x081fe400078e0208 */
[----:B------:R-:W-:-:S02]  /*0cb0*/  IMAD R25, R43, R45, R41 ;  /* 0x0000002d2b197224 */ /* 0x000fc400078e0229 */
[----:B-1----:R-:W-:-:S05]  /*0cc0*/  IMAD.WIDE R10, R11, 0x8, R36 ;  /* 0x000000080b0a7825 */ /* 0x002fca00078e0224 */
[----:B------:R-:W3:Y:S01]  /*0cd0*/  LDG.E.64 R16, desc[UR6][R10.64] ;  /* 0x000000060a107981 */ /* 0x000ee2000c1e1b00 */
[----:B--2---:R-:W-:-:S05]  /*0ce0*/  IMAD.WIDE R24, R25, 0x8, R32 ;  /* 0x0000000819187825 */ /* 0x004fca00078e0220 */
[----:B------:R-:W3:Y:S01]  /*0cf0*/  LDG.E.64 R18, desc[UR6][R24.64] ;  /* 0x0000000618127981 */ /* 0x000ee2000c1e1b00 */
[-C--:B------:R-:W-:Y:S02]  /*0d00*/  IMAD R13, R43, R45.reuse, R8 ;  /* 0x0000002d2b0d7224 */ /* 0x080fe400078e0208 */
[----:B------:R-:W-:Y:S02]  /*0d10*/  IMAD R23, R12, R45, R41 ;  /* 0x0000002d0c177224 */ /* 0x000fe400078e0229 */
[----:B------:R-:W-:-:S04]  /*0d20*/  IMAD.WIDE R36, R13, 0x8, R36 ;  /* 0x000000080d247825 */ /* 0x000fc800078e0224 */
[----:B------:R-:W-:Y:S01]  /*0d30*/  IMAD.WIDE R32, R23, 0x8, R32 ;  /* 0x0000000817207825 */ /* 0x000fe200078e0220 */
[----:B------:R0:W2:Y:S03]  /*0d40*/  LDG.E.64 R30, desc[UR6][R36.64] ;  /* 0x00000006241e7981 */ /* 0x0000a6000c1e1b00 */
[C---:B------:R-:W-:Y:S01]  /*0d50*/  IMAD.WIDE R28, R45.reuse, 0x8, R10 ;  /* 0x000000082d1c7825 */ /* 0x040fe200078e020a */
[----:B------:R1:W2:Y:S03]  /*0d60*/  LDG.E.64 R26, desc[UR6][R32.64] ;  /* 0x00000006201a7981 */ /* 0x0002a6000c1e1b00 */
[C---:B------:R-:W-:Y:S01]  /*0d70*/  IMAD.WIDE R22, R45.reuse, 0x8, R24 ;  /* 0x000000082d167825 */ /* 0x040fe200078e0218 */
[----:B------:R-:W4:Y:S04]  /*0d80*/  LDG.E.64 R12, desc[UR6][R28.64] ;  /* 0x000000061c0c7981 */ /* 0x000f28000c1e1b00 */
[----:B------:R-:W4:Y:S01]  /*0d90*/  LDG.E.64 R10, desc[UR6][R22.64] ;  /* 0x00000006160a7981 */ /* 0x000f22000c1e1b00 */
[----:B0-----:R-:W-:-:S04]  /*0da0*/  IMAD.WIDE R36, R45, 0x8, R36 ;  /* 0x000000082d247825 */ /* 0x001fc800078e0224 */
[----:B------:R-:W-:Y:S01]  /*0db0*/  IMAD.WIDE R34, R45, 0x8, R32 ;  /* 0x000000082d227825 */ /* 0x000fe200078e0220 */
[----:B------:R-:W5:Y:S01]  /*0dc0*/  LDG.E.64 R24, desc[UR6][R36.64] ;  /* 0x0000000624187981 */ /* 0x000f62000c1e1b00 */
[----:B---3--:R-:W-:-:S03]  /*0dd0*/  DMUL R18, R16, R18 ;  /* 0x0000001210127228 */ /* 0x008fc60000000000 */
[----:B------:R-:W5:Y:S01]  /*0de0*/  LDG.E.64 R16, desc[UR6][R34.64] ;  /* 0x0000000622107981 */ /* 0x000f62000c1e1b00 */
[----:B-1----:R-:W-:-:S04]  /*0df0*/  IMAD.WIDE R32, R45, 0x8, R34 ;  /* 0x000000082d207825 */ /* 0x002fc800078e0222 */
[----:B--2---:R-:W-:Y:S01]  /*0e00*/  DFMA R18, R30, R26, R18 ;  /* 0x0000001a1e12722b */ /* 0x004fe20000000012 */
[----:B------:R-:W-:-:S04]  /*0e10*/  IMAD.WIDE R30, R45, 0x8, R28 ;  /* 0x000000082d1e7825 */ /* 0x000fc800078e021c */
[----:B------:R-:W-:Y:S01]  /*0e20*/  IMAD.WIDE R26, R45, 0x8, R22 ;  /* 0x000000082d1a7825 */ /* 0x000fe200078e0216 */
[----:B------:R-:W2:Y:S01]  /*0e30*/  LDG.E.64 R28, desc[UR6][R30.64] ;  /* 0x000000061e1c7981 */ /* 0x000ea2000c1e1b00 */
[----:B----4-:R-:W-:-:S03]  /*0e40*/  DMUL R10, R12, R10 ;  /* 0x0000000a0c0a7228 */ /* 0x010fc60000000000 */
[----:B------:R-:W2:Y:S01]  /*0e50*/  LDG.E.64 R12, desc[UR6][R26.64] ;  /* 0x000000061a0c7981 */ /* 0x000ea2000c1e1b00 */
[----:B------:R-:W-:-:S04]  /*0e60*/  IMAD.WIDE R22, R45, 0x8, R36 ;  /* 0x000000082d167825 */ /* 0x000fc800078e0224 */
[----:B-----5:R-:W-:Y:S01]  /*0e70*/  DFMA R10, R24, R16, R10 ;  /* 0x00000010180a722b */ /* 0x020fe2000000000a */
[----:B------:R-:W3:Y:S04]  /*0e80*/  LDG.E.64 R24, desc[UR6][R22.64] ;  /* 0x0000000616187981 */ /* 0x000ee8000c1e1b00 */
[----:B------:R-:W3:Y:S01]  /*0e90*/  LDG.E.64 R16, desc[UR6][R32.64] ;  /* 0x0000000620107981 */ /* 0x000ee2000c1e1b00 */
[----:B------:R-:W-:-:S05]  /*0ea0*/  IMAD.WIDE R34, R45, 0x8, R30 ;  /* 0x000000082d227825 */ /* 0x000fca00078e021e */
[----:B------:R0:W4:Y:S01]  /*0eb0*/  LDG.E.64 R30, desc[UR6][R34.64] ;  /* 0x00000006221e7981 */ /* 0x000122000c1e1b00 */
[----:B--2---:R-:W-:Y:S01]  /*0ec0*/  DMUL R12, R28, R12 ;  /* 0x0000000c1c0c7228 */ /* 0x004fe20000000000 */
[----:B------:R-:W-:-:S04]  /*0ed0*/  IMAD.WIDE R28, R45, 0x8, R26 ;  /* 0x000000082d1c7825 */ /* 0x000fc800078e021a */
[----:B------:R-:W-:-:S04]  /*0ee0*/  IMAD.WIDE R26, R45, 0x8, R22 ;  /* 0x000000082d1a7825 */ /* 0x000fc800078e0216 */
[----:B------:R-:W-:-:S05]  /*0ef0*/  IMAD.WIDE R36, R45, 0x8, R32 ;  /* 0x000000082d247825 */ /* 0x000fca00078e0220 */
[----:B------:R1:W2:Y:S01]  /*0f00*/  LDG.E.64 R22, desc[UR6][R36.64] ;  /* 0x0000000624167981 */ /* 0x0002a2000c1e1b00 */
[----:B---3--:R-:W-:-:S03]  /*0f10*/  DFMA R12, R24, R16, R12 ;  /* 0x00000010180c722b */ /* 0x008fc6000000000c */
[----:B------:R-:W4:Y:S04]  /*0f20*/  LDG.E.64 R16, desc[UR6][R28.64] ;  /* 0x000000061c107981 */ /* 0x000f28000c1e1b00 */
[----:B------:R-:W2:Y:S01]  /*0f30*/  LDG.E.64 R24, desc[UR6][R26.64] ;  /* 0x000000061a187981 */ /* 0x000ea2000c1e1b00 */
[----:B------:R-:W-:-:S04]  /*0f40*/  IMAD.WIDE R32, R45, 0x8, R34 ;  /* 0x000000082d207825 */ /* 0x000fc800078e0222 */
[----:B0-----:R-:W-:-:S04]  /*0f50*/  IMAD.WIDE R34, R45, 0x8, R26 ;  /* 0x000000082d227825 */ /* 0x001fc800078e021a */
[----:B-1----:R-:W-:-:S05]  /*0f60*/  IMAD.WIDE R36, R45, 0x8, R36 ;  /* 0x000000082d247825 */ /* 0x002fca00078e0224 */
[----:B------:R-:W3:Y:S01]  /*0f70*/  LDG.E.64 R26, desc[UR6][R36.64] ;  /* 0x00000006241a7981 */ /* 0x000ee2000c1e1b00 */
[----:B----4-:R-:W-:Y:S01]  /*0f80*/  DMUL R16, R30, R16 ;  /* 0x000000101e107228 */ /* 0x010fe20000000000 */
[C---:B------:R-:W-:Y:S02]  /*0f90*/  IMAD.WIDE R30, R45.reuse, 0x8, R28 ;  /* 0x000000082d1e7825 */ /* 0x040fe400078e021c */
[----:B------:R-:W3:Y:S05]  /*0fa0*/  LDG.E.64 R28, desc[UR6][R34.64] ;  /* 0x00000006221c7981 */ /* 0x000eea000c1e1b00 */
[----:B--2---:R-:W-:Y:S01]  /*0fb0*/  DFMA R16, R24, R22, R16 ;  /* 0x000000161810722b */ /* 0x004fe20000000010 */
[----:B------:R0:W2:Y:S04]  /*0fc0*/  LDG.E.64 R22, desc[UR6][R32.64] ;  /* 0x0000000620167981 */ /* 0x0000a8000c1e1b00 */
[----:B------:R-:W2:Y:S01]  /*0fd0*/  LDG.E.64 R24, desc[UR6][R30.64] ;  /* 0x000000061e187981 */ /* 0x000ea2000c1e1b00 */
[----:B------:R-:W-:Y:S01]  /*0fe0*/  DADD R18, R18, R20 ;  /* 0x0000000012127229 */ /* 0x000fe20000000014 */
[----:B------:R-:W-:-:S04]  /*0ff0*/  IMAD.WIDE R20, R45, 0x8, R32 ;  /* 0x000000082d147825 */ /* 0x000fc800078e0220 */
[----:B0-----:R-:W-:-:S05]  /*1000*/  IMAD.WIDE R32, R45, 0x8, R36 ;  /* 0x000000082d207825 */ /* 0x001fca00078e0224 */
[----:B------:R0:W4:Y:S01]  /*1010*/  LDG.E.64 R36, desc[UR6][R32.64] ;  /* 0x0000000620247981 */ /* 0x000122000c1e1b00 */
[----:B--2---:R-:W-:Y:S01]  /*1020*/  DMUL R24, R22, R24 ;  /* 0x0000001816187228 */ /* 0x004fe20000000000 */
[----:B------:R-:W-:-:S07]  /*1030*/  IMAD.WIDE R22, R45, 0x8, R30 ;  /* 0x000000082d167825 */ /* 0x000fce00078e021e */
[----:B---3--:R-:W-:Y:S01]  /*1040*/  DFMA R24, R28, R26, R24 ;  /* 0x0000001a1c18722b */ /* 0x008fe20000000018 */
[----:B------:R-:W2:Y:S01]  /*1050*/  LDG.E.64 R26, desc[UR6][R20.64] ;  /* 0x00000006141a7981 */ /* 0x000ea2000c1e1b00 */
[----:B------:R-:W-:-:S03]  /*1060*/  IMAD.WIDE R30, R45, 0x8, R34 ;  /* 0x000000082d1e7825 */ /* 0x000fc600078e0222 */
[----:B------:R-:W2:Y:S04]  /*1070*/  LDG.E.64 R28, desc[UR6][R22.64] ;  /* 0x00000006161c7981 */ /* 0x000ea8000c1e1b00 */
[----:B------:R-:W4:Y:S01]  /*1080*/  LDG.E.64 R34, desc[UR6][R30.64] ;  /* 0x000000061e227981 */ /* 0x000f22000c1e1b00 */
[----:B------:R-:W-:Y:S01]  /*1090*/  DADD R10, R18, R10 ;  /* 0x00000000120a7229 */ /* 0x000fe2000000000a */
[----:B------:R-:W-:-:S04]  /*10a0*/  IMAD.WIDE R18, R45, 0x8, R20 ;  /* 0x000000082d127825 */ /* 0x000fc800078e0214 */
[----:B0-----:R-:W-:-:S03]  /*10b0*/  IMAD.WIDE R32, R45, 0x8, R32 ;  /* 0x000000082d207825 */ /* 0x001fc600078e0220 */
[----:B------:R-:W-:Y:S02]  /*10c0*/  DADD R12, R10, R12 ;  /* 0x000000000a0c7229 */ /* 0x000fe4000000000c */
[----:B--2---:R-:W-:Y:S01]  /*10d0*/  DMUL R26, R26, R28 ;  /* 0x0000001c1a1a7228 */ /* 0x004fe20000000000 */
[C---:B------:R-:W-:Y:S02]  /*10e0*/  IMAD.WIDE R28, R45.reuse, 0x8, R22 ;  /* 0x000000082d1c7825 */ /* 0x040fe400078e0216 */
[----:B------:R-:W2:Y:S04]  /*10f0*/  LDG.E.64 R22, desc[UR6][R18.64] ;  /* 0x0000000612167981 */ /* 0x000ea8000c1e1b00 */
[----:B------:R-:W2:Y:S01]  /*1100*/  LDG.E.64 R20, desc[UR6][R28.64] ;  /* 0x000000061c147981 */ /* 0x000ea2000c1e1b00 */
[----:B----4-:R-:W-:Y:S01]  /*1110*/  DFMA R26, R34, R36, R26 ;  /* 0x00000024221a722b */ /* 0x010fe2000000001a */
[----:B------:R-:W-:-:S04]  /*1120*/  IMAD.WIDE R34, R45, 0x8, R30 ;  /* 0x000000082d227825 */ /* 0x000fc800078e021e */
[C---:B------:R-:W-:Y:S01]  /*1130*/  IMAD.WIDE R36, R45.reuse, 0x8, R18 ;  /* 0x000000082d247825 */ /* 0x040fe200078e0212 */
[----:B------:R0:W3:Y:S04]  /*1140*/  LDG.E.64 R10, desc[UR6][R34.64] ;  /* 0x00000006220a7981 */ /* 0x0000e8000c1e1b00 */
[----:B------:R-:W3:Y:S01]  /*1150*/  LDG.E.64 R18, desc[UR6][R32.64] ;  /* 0x0000000620127981 */ /* 0x000ee2000c1e1b00 */
[----:B------:R-:W-:-:S03]  /*1160*/  IMAD.WIDE R30, R45, 0x8, R28 ;  /* 0x000000082d1e7825 */ /* 0x000fc600078e021c */
[----:B------:R-:W4:Y:S01]  /*1170*/  LDG.E.64 R36, desc[UR6][R36.64] ;  /* 0x0000000624247981 */ /* 0x000f22000c1e1b00 */
[----:B0-----:R-:W-:-:S03]  /*1180*/  IMAD.WIDE R34, R45, 0x8, R34 ;  /* 0x000000082d227825 */ /* 0x001fc600078e0222 */
[----:B------:R-:W4:Y:S01]  /*1190*/  LDG.E.64 R30, desc[UR6][R30.64] ;  /* 0x000000061e1e7981 */ /* 0x000f22000c1e1b00 */
[----:B------:R-:W-:-:S03]  /*11a0*/  IMAD.WIDE R44, R45, 0x8, R32 ;  /* 0x000000082d2c7825 */ /* 0x000fc600078e0220 */
[----:B------:R-:W5:Y:S04]  /*11b0*/  LDG.E.64 R28, desc[UR6][R34.64] ;  /* 0x00000006221c7981 */ /* 0x000f68000c1e1b00 */
[----:B------:R-:W5:Y:S01]  /*11c0*/  LDG.E.64 R44, desc[UR6][R44.64] ;  /* 0x000000062c2c7981 */ /* 0x000f62000c1e1b00 */
[----:B------:R-:W-:-:S08]  /*11d0*/  DADD R12, R12, R16 ;  /* 0x000000000c0c7229 */ /* 0x000fd00000000010 */
[----:B------:R-:W-:-:S08]  /*11e0*/  DADD R12, R12, R24 ;  /* 0x000000000c0c7229 */ /* 0x000fd00000000018 */
[----:B------:R-:W-:Y:S02]  /*11f0*/  DADD R12, R12, R26 ;  /* 0x000000000c0c7229 */ /* 0x000fe4000000001a */
[----:B--2---:R-:W-:-:S08]  /*1200*/  DMUL R20, R22, R20 ;  /* 0x0000001416147228 */ /* 0x004fd00000000000 */
[----:B---3--:R-:W-:-:S08]  /*1210*/  DFMA R10, R10, R18, R20 ;  /* 0x000000120a0a722b */ /* 0x008fd00000000014 */
[----:B------:R-:W-:Y:S01]  /*1220*/  DADD R10, R12, R10 ;  /* 0x000000000c0a7229 */ /* 0x000fe2000000000a */
[----:B------:R-:W-:Y:S01]  /*1230*/  IADD3 R13, PT, PT, R43, 0x7, RZ ;  /* 0x000000072b0d7810 */ /* 0x000fe20007ffe0ff */
[----:B----4-:R-:W-:-:S03]  /*1240*/  DMUL R30, R36, R30 ;  /* 0x0000001e241e7228 */ /* 0x010fc60000000000 */
[----:B------:R-:W-:-:S05]  /*1250*/  ISETP.NE.AND P3, PT, R13, R40, PT ;  /* 0x000000280d00720c */ /* 0x000fca0003f65270 */
[----:B-----5:R-:W-:Y:S01]  /*1260*/  DFMA R28, R28, R44, R30 ;  /* 0x0000002c1c1c722b */ /* 0x020fe2000000001e */
[----:B------:R-:W-:-:S04]  /*1270*/  IADD3 R37, PT, PT, R43, 0x8, RZ ;  /* 0x000000082b257810 */ /* 0x000fc80007ffe0ff */
[----:B------:R-:W-:-:S03]  /*1280*/  MOV R43, R37 ;  /* 0x00000025002b7202 */ /* 0x000fc60000000f00 */
[----:B------:R-:W-:Y:S01]  /*1290*/  DADD R20, R10, R28 ;  /* 0x000000000a147229 */ /* 0x000fe2000000001c */
[----:B------:R-:W-:Y:S10]  /*12a0*/  @P3 BRA `(.L_x_14) ;  /* 0xfffffff8006c3947 */ /* 0x000ff4000383ffff */
[----:B------:R-:W-:Y:S05]  /*12b0*/  BSYNC.RECONVERGENT B3 ;  /* 0x0000000000037941 */ /* 0x000fea0003800200 */
.L_x_13:
[----:B------:R-:W-:Y:S05]  /*12c0*/  BSYNC.RECONVERGENT B2 ;  /* 0x0000000000027941 */ /* 0x000fea0003800200 */
.L_x_12:
[----:B------:R-:W-:-:S13]  /*12d0*/  ISETP.NE.AND P3, PT, R7, RZ, PT ;  /* 0x000000ff0700720c */ /* 0x000fda0003f65270 */
[----:B------:R-:W-:Y:S05]  /*12e0*/  @!P3 BRA `(.L_x_11) ;  /* 0x0000000400c8b947 */ /* 0x000fea0003800000 */
[----:B------:R-:W-:Y:S01]  /*12f0*/  BSSY.RECONVERGENT B2, `(.L_x_15) ;  /* 0x0000038000027945 */ /* 0x000fe20003800200 */
[----:B------:R-:W-:-:S03]  /*1300*/  ISETP.NE.AND P3, PT, R39, RZ, PT ;  /* 0x000000ff2700720c */ /* 0x000fc60003f65270 */
[----:B------:R-:W-:Y:S10]  /*1310*/  @!P2 BRA `(.L_x_16) ;  /* 0x0000000000d4a947 */ /* 0x000ff40003800000 */
        /* <DEDUP_REMOVED lines=9> */
[----:B------:R0:W3:Y:S01]  /*13b0*/  LDG.E.64 R30, desc[UR6][R22.64] ;  /* 0x00000006161e7981 */ /* 0x0000e2000c1e1b00 */
[-C--:B------:R-:W-:Y:S02]  /*13c0*/  IMAD R19, R10, R43.reuse, R41 ;  /* 0x0000002b0a137224 */ /* 0x080fe400078e0229 */
[----:B------:R-:W-:Y:S02]  /*13d0*/  IMAD R13, R37, R43, R8 ;  /* 0x0000002b250d7224 */ /* 0x000fe400078e0208 */
[----:B------:R-:W-:-:S04]  /*13e0*/  IMAD.WIDE R16, R43, 0x8, R26 ;  /* 0x000000082b107825 */ /* 0x000fc800078e021a */
[----:B------:R-:W-:-:S04]  /*13f0*/  IMAD.WIDE R10, R43, 0x8, R22 ;  /* 0x000000082b0a7825 */ /* 0x000fc800078e0216 */
[----:B------:R-:W-:Y:S02]  /*1400*/  IMAD.WIDE R28, R13, 0x8, R28 ;  /* 0x000000080d1c7825 */ /* 0x000fe400078e021c */
[----:B------:R-:W2:Y:S02]  /*1410*/  LDG.E.64 R12, desc[UR6][R16.64] ;  /* 0x00000006100c7981 */ /* 0x000ea4000c1e1b00 */
[----:B------:R-:W-:Y:S02]  /*1420*/  IMAD.WIDE R44, R19, 0x8, R44 ;  /* 0x00000008132c7825 */ /* 0x000fe400078e022c */
[----:B------:R-:W2:Y:S04]  /*1430*/  LDG.E.64 R18, desc[UR6][R10.64] ;  /* 0x000000060a127981 */ /* 0x000ea8000c1e1b00 */
[----:B------:R1:W4:Y:S01]  /*1440*/  LDG.E.64 R34, desc[UR6][R28.64] ;  /* 0x000000061c227981 */ /* 0x000322000c1e1b00 */
[----:B0-----:R-:W-:-:S03]  /*1450*/  IMAD.WIDE R22, R43, 0x8, R44 ;  /* 0x000000082b167825 */ /* 0x001fc600078e022c */
[----:B------:R0:W4:Y:S04]  /*1460*/  LDG.E.64 R32, desc[UR6][R44.64] ;  /* 0x000000062c207981 */ /* 0x000128000c1e1b00 */
[----:B------:R-:W5:Y:S01]  /*1470*/  LDG.E.64 R26, desc[UR6][R22.64] ;  /* 0x00000006161a7981 */ /* 0x000f62000c1e1b00 */
[----:B-1----:R-:W-:Y:S01]  /*1480*/  IMAD.WIDE R28, R43, 0x8, R28 ;  /* 0x000000082b1c7825 */ /* 0x002fe200078e021c */
[----:B---3--:R-:W-:-:S04]  /*1490*/  DMUL R30, R24, R30 ;  /* 0x0000001e181e7228 */ /* 0x008fc80000000000 */
[----:B------:R1:W5:Y:S01]  /*14a0*/  LDG.E.64 R24, desc[UR6][R28.64] ;  /* 0x000000061c187981 */ /* 0x000362000c1e1b00 */
[----:B0-----:R-:W-:Y:S01]  /*14b0*/  IMAD.WIDE R44, R43, 0x8, R22 ;  /* 0x000000082b2c7825 */ /* 0x001fe200078e0216 */
[----:B--2---:R-:W-:-:S03]  /*14c0*/  DMUL R12, R12, R18 ;  /* 0x000000120c0c7228 */ /* 0x004fc60000000000 */
[----:B------:R-:W-:-:S04]  /*14d0*/  IMAD.WIDE R18, R43, 0x8, R16 ;  /* 0x000000082b127825 */ /* 0x000fc800078e0210 */
[C---:B------:R-:W-:Y:S01]  /*14e0*/  IMAD.WIDE R16, R43.reuse, 0x8, R10 ;  /* 0x000000082b107825 */ /* 0x040fe200078e020a */
[----:B----4-:R-:W-:Y:S01]  /*14f0*/  DFMA R32, R34, R32, R30 ;  /* 0x000000202220722b */ /* 0x010fe2000000001e */
[----:B------:R0:W2:Y:S02]  /*1500*/  LDG.E.64 R30, desc[UR6][R18.64] ;  /* 0x00000006121e7981 */ /* 0x0000a4000c1e1b00 */
[C---:B------:R-:W-:Y:S02]  /*1510*/  IMAD.WIDE R34, R43.reuse, 0x8, R28 ;  /* 0x000000082b227825 */ /* 0x040fe400078e021c */
[----:B------:R3:W2:Y:S02]  /*1520*/  LDG.E.64 R10, desc[UR6][R16.64] ;  /* 0x00000006100a7981 */ /* 0x0006a4000c1e1b00 */
[C---:B-1----:R-:W-:Y:S02]  /*1530*/  IMAD.WIDE R28, R43.reuse, 0x8, R16 ;  /* 0x000000082b1c7825 */ /* 0x042fe400078e0210 */
[----:B------:R1:W4:Y:S02]  /*1540*/  LDG.E.64 R22, desc[UR6][R34.64] ;  /* 0x0000000622167981 */ /* 0x000324000c1e1b00 */
[----:B0-----:R-:W-:-:S02]  /*1550*/  IMAD.WIDE R18, R43, 0x8, R18 ;  /* 0x000000082b127825 */ /* 0x001fc400078e0212 */
[----:B------:R-:W4:Y:S02]  /*1560*/  LDG.E.64 R28, desc[UR6][R28.64] ;  /* 0x000000061c1c7981 */ /* 0x000f24000c1e1b00 */
[----:B---3--:R-:W-:-:S04]  /*1570*/  IMAD.WIDE R16, R43, 0x8, R44 ;  /* 0x000000082b107825 */ /* 0x008fc800078e022c */
[----:B-1----:R-:W-:Y:S02]  /*1580*/  IMAD.WIDE R34, R43, 0x8, R34 ;  /* 0x000000082b227825 */ /* 0x002fe400078e0222 */
[----:B------:R-:W3:Y:S04]  /*1590*/  LDG.E.64 R16, desc[UR6][R16.64] ;  /* 0x0000000610107981 */ /* 0x000ee8000c1e1b00 */
[----:B------:R-:W3:Y:S01]  /*15a0*/  LDG.E.64 R42, desc[UR6][R34.64] ;  /* 0x00000006222a7981 */ /* 0x000ee2000c1e1b00 */
[----:B-----5:R-:W-:-:S03]  /*15b0*/  DFMA R24, R24, R26, R12 ;  /* 0x0000001a1818722b */ /* 0x020fc6000000000c */
[----:B------:R-:W4:Y:S04]  /*15c0*/  LDG.E.64 R12, desc[UR6][R44.64] ;  /* 0x000000062c0c7981 */ /* 0x000f28000c1e1b00 */
[----:B------:R-:W5:Y:S01]  /*15d0*/  LDG.E.64 R26, desc[UR6][R18.64] ;  /* 0x00000006121a7981 */ /* 0x000f62000c1e1b00 */
[----:B------:R-:W-:-:S08]  /*15e0*/  DADD R32, R20, R32 ;  /* 0x0000000014207229 */ /* 0x000fd00000000020 */
[----:B------:R-:W-:Y:S02]  /*15f0*/  DADD R24, R32, R24 ;  /* 0x0000000020187229 */ /* 0x000fe40000000018 */
[----:B--2---:R-:W-:Y:S01]  /*1600*/  DMUL R10, R30, R10 ;  /* 0x0000000a1e0a7228 */ /* 0x004fe20000000000 */
[----:B------:R-:W-:-:S07]  /*1610*/  IADD3 R37, PT, PT, R37, 0x4, RZ ;  /* 0x0000000425257810 */ /* 0x000fce0007ffe0ff */
[----:B----4-:R-:W-:Y:S02]  /*1620*/  DFMA R10, R22, R12, R10 ;  /* 0x0000000c160a722b */ /* 0x010fe4000000000a */
[----:B-----5:R-:W-:-:S06]  /*1630*/  DMUL R26, R26, R28 ;  /* 0x0000001c1a1a7228 */ /* 0x020fcc0000000000 */
[----:B------:R-:W-:Y:S02]  /*1640*/  DADD R10, R24, R10 ;  /* 0x00000000180a7229 */ /* 0x000fe4000000000a */
[----:B---3--:R-:W-:-:S08]  /*1650*/  DFMA R26, R42, R16, R26 ;  /* 0x000000102a1a722b */ /* 0x008fd0000000001a */
[----:B------:R-:W-:-:S11]  /*1660*/  DADD R20, R10, R26 ;  /* 0x000000000a147229 */ /* 0x000fd6000000001a */
.L_x_16:
[----:B------:R-:W-:Y:S05]  /*1670*/  BSYNC.RECONVERGENT B2 ;  /* 0x0000000000027941 */ /* 0x000fea0003800200 */
.L_x_15:
[----:B------:R-:W-:Y:S05]  /*1680*/  @!P3 BRA `(.L_x_11) ;  /* 0x0000000000e0b947 */ /* 0x000fea0003800000 */
[----:B------:R-:W-:Y:S01]  /*1690*/  ISETP.NE.AND P3, PT, R39, 0x1, PT ;  /* 0x000000012700780c */ /* 0x000fe20003f65270 */
[----:B------:R-:W-:Y:S01]  /*16a0*/  BSSY.RECONVERGENT B2, `(.L_x_17) ;  /* 0x0000022000027945 */ /* 0x000fe20003800200 */
[----:B------:R-:W-:-:S11]  /*16b0*/  LOP3.LUT P4, RZ, R2, 0x1, RZ, 0xc0, !PT ;  /* 0x0000000102ff7812 */ /* 0x000fd6000788c0ff */
[----:B------:R-:W-:Y:S05]  /*16c0*/  @!P3 BRA `(.L_x_18) ;  /* 0x00000000007cb947 */ /* 0x000fea0003800000 */
[----:B------:R-:W0:Y:S01]  /*16d0*/  LDC R43, c[0x0][0x380] ;  /* 0x0000e000ff2b7b82 */ /* 0x000e220000000800 */
[----:B------:R-:W-:-:S07]  /*16e0*/  IADD3 R12, PT, PT, R0, R37, RZ ;  /* 0x00000025000c7210 */ /* 0x000fce0007ffe0ff */
[----:B------:R-:W1:Y:S08]  /*16f0*/  LDC.64 R28, c[0x0][0x388] ;  /* 0x0000e200ff1c7b82 */ /* 0x000e700000000a00 */
[----:B------:R-:W2:Y:S01]  /*1700*/  LDC.64 R10, c[0x0][0x390] ;  /* 0x0000e400ff0a7b82 */ /* 0x000ea20000000a00 */
[-C--:B0-----:R-:W-:Y:S02]  /*1710*/  IMAD R33, R12, R43.reuse, R8 ;  /* 0x0000002b0c217224 */ /* 0x081fe400078e0208 */
[----:B------:R-:W-:-:S02]  /*1720*/  IMAD R35, R37, R43, R41 ;  /* 0x0000002b25237224 */ /* 0x000fc400078e0229 */
[-C--:B------:R-:W-:Y:S02]  /*1730*/  IMAD R23, R12, R43.reuse, R41 ;  /* 0x0000002b0c177224 */ /* 0x080fe400078e0229 */
[----:B------:R-:W-:Y:S02]  /*1740*/  IMAD R19, R37, R43, R8 ;  /* 0x0000002b25137224 */ /* 0x000fe400078e0208 */
[----:B-1----:R-:W-:-:S05]  /*1750*/  IMAD.WIDE R32, R33, 0x8, R28 ;  /* 0x0000000821207825 */ /* 0x002fca00078e021c */
[----:B------:R0:W3:Y:S01]  /*1760*/  LDG.E.64 R16, desc[UR6][R32.64] ;  /* 0x0000000620107981 */ /* 0x0000e2000c1e1b00 */
[----:B--2---:R-:W-:-:S04]  /*1770*/  IMAD.WIDE R34, R35, 0x8, R10 ;  /* 0x0000000823227825 */ /* 0x004fc800078e020a */
[----:B------:R-:W-:Y:S01]  /*1780*/  IMAD.WIDE R10, R23, 0x8, R10 ;  /* 0x00000008170a7825 */ /* 0x000fe200078e020a */
[----:B------:R-:W3:Y:S03]  /*1790*/  LDG.E.64 R12, desc[UR6][R34.64] ;  /* 0x00000006220c7981 */ /* 0x000ee6000c1e1b00 */
[----:B------:R-:W-:-:S04]  /*17a0*/  IMAD.WIDE R22, R43, 0x8, R32 ;  /* 0x000000082b167825 */ /* 0x000fc800078e0220 */
[----:B------:R-:W-:Y:S02]  /*17b0*/  IMAD.WIDE R24, R43, 0x8, R34 ;  /* 0x000000082b187825 */ /* 0x000fe400078e0222 */
[----:B------:R-:W2:Y:S02]  /*17c0*/  LDG.E.64 R22, desc[UR6][R22.64] ;  /* 0x0000000616167981 */ /* 0x000ea4000c1e1b00 */
[----:B------:R-:W-:Y:S02]  /*17d0*/  IMAD.WIDE R28, R19, 0x8, R28 ;  /* 0x00000008131c7825 */ /* 0x000fe400078e021c */
[----:B------:R-:W4:Y:S02]  /*17e0*/  LDG.E.64 R18, desc[UR6][R10.64] ;  /* 0x000000060a127981 */ /* 0x000f24000c1e1b00 */
[C---:B0-----:R-:W-:Y:S02]  /*17f0*/  IMAD.WIDE R32, R43.reuse, 0x8, R10 ;  /* 0x000000082b207825 */ /* 0x041fe400078e020a */
[----:B------:R-:W4:Y:S02]  /*1800*/  LDG.E.64 R26, desc[UR6][R28.64] ;  /* 0x000000061c1a7981 */ /* 0x000f24000c1e1b00 */
[----:B------:R-:W-:-:S02]  /*1810*/  IMAD.WIDE R30, R43, 0x8, R28 ;  /* 0x000000082b1e7825 */ /* 0x000fc400078e021c */
[----:B------:R-:W2:Y:S04]  /*1820*/  LDG.E.64 R24, desc[UR6][R24.64] ;  /* 0x0000000618187981 */ /* 0x000ea8000c1e1b00 */
[----:B------:R-:W5:Y:S04]  /*1830*/  LDG.E.64 R30, desc[UR6][R30.64] ;  /* 0x000000061e1e7981 */ /* 0x000f68000c1e1b00 */
[----:B------:R-:W5:Y:S01]  /*1840*/  LDG.E.64 R32, desc[UR6][R32.64] ;  /* 0x0000000620207981 */ /* 0x000f62000c1e1b00 */
[----:B------:R-:W-:Y:S01]  /*1850*/  IADD3 R37, PT, PT, R37, 0x2, RZ ;  /* 0x0000000225257810 */ /* 0x000fe20007ffe0ff */
[----:B---3--:R-:W-:-:S08]  /*1860*/  DMUL R12, R16, R12 ;  /* 0x0000000c100c7228 */ /* 0x008fd00000000000 */
[----:B----4-:R-:W-:Y:S02]  /*1870*/  DFMA R12, R26, R18, R12 ;  /* 0x000000121a0c722b */ /* 0x010fe4000000000c */
[----:B--2---:R-:W-:-:S06]  /*1880*/  DMUL R16, R22, R24 ;  /* 0x0000001816107228 */ /* 0x004fcc0000000000 */
[----:B------:R-:W-:Y:S02]  /*1890*/  DADD R12, R20, R12 ;  /* 0x00000000140c7229 */ /* 0x000fe4000000000c */
[----:B-----5:R-:W-:-:S08]  /*18a0*/  DFMA R16, R30, R32, R16 ;  /* 0x000000201e10722b */ /* 0x020fd00000000010 */
[----:B------:R-:W-:-:S11]  /*18b0*/  DADD R20, R12, R16 ;  /* 0x000000000c147229 */ /* 0x000fd60000000010 */
.L_x_18:
[----:B------:R-:W-:Y:S05]  /*18c0*/  BSYNC.RECONVERGENT B2 ;  /* 0x0000000000027941 */ /* 0x000fea0003800200 */
.L_x_17:
[----:B------:R-:W-:Y:S05]  /*18d0*/  @!P4 BRA `(.L_x_11) ;  /* 0x00000000004cc947 */ /* 0x000fea0003800000 */
[----:B------:R-:W0:Y:S01]  /*18e0*/  LDC.64 R16, c[0x0][0x388] ;  /* 0x0000e200ff107b82 */ /* 0x000e220000000a00 */
[----:B------:R-:W1:Y:S01]  /*18f0*/  LDCU UR5, c[0x0][0x380] ;  /* 0x00007000ff0577ac */ /* 0x000e620008000800 */
[----:B------:R-:W-:-:S06]  /*1900*/  IADD3 R22, PT, PT, R0, R37, RZ ;  /* 0x0000002500167210 */ /* 0x000fcc0007ffe0ff */
[----:B------:R-:W2:Y:S01]  /*1910*/  LDC.64 R10, c[0x0][0x390] ;  /* 0x0000e400ff0a7b82 */ /* 0x000ea20000000a00 */
[C---:B-1----:R-:W-:Y:S02]  /*1920*/  IMAD R13, R22.reuse, UR5, R8 ;  /* 0x00000005160d7c24 */ /* 0x042fe4000f8e0208 */
[--C-:B------:R-:W-:Y:S02]  /*1930*/  IMAD R19, R37, UR5, R41.reuse ;  /* 0x0000000525137c24 */ /* 0x100fe4000f8e0229 */
[----:B------:R-:W-:Y:S02]  /*1940*/  IMAD R41, R22, UR5, R41 ;  /* 0x0000000516297c24 */ /* 0x000fe4000f8e0229 */
[----:B0-----:R-:W-:-:S04]  /*1950*/  IMAD.WIDE R12, R13, 0x8, R16 ;  /* 0x000000080d0c7825 */ /* 0x001fc800078e0210 */
[----:B------:R-:W-:Y:S02]  /*1960*/  IMAD R37, R37, UR5, R8 ;  /* 0x0000000525257c24 */ /* 0x000fe4000f8e0208 */
[----:B------:R-:W3:Y:S01]  /*1970*/  LDG.E.64 R12, desc[UR6][R12.64] ;  /* 0x000000060c0c7981 */ /* 0x000ee2000c1e1b00 */
[----:B--2---:R-:W-:-:S04]  /*1980*/  IMAD.WIDE R18, R19, 0x8, R10 ;  /* 0x0000000813127825 */ /* 0x004fc800078e020a */
[----:B------:R-:W-:Y:S02]  /*1990*/  IMAD.WIDE R16, R37, 0x8, R16 ;  /* 0x0000000825107825 */ /* 0x000fe400078e0210 */
[----:B------:R-:W3:Y:S02]  /*19a0*/  LDG.E.64 R18, desc[UR6][R18.64] ;  /* 0x0000000612127981 */ /* 0x000ee4000c1e1b00 */
[----:B------:R-:W-:Y:S02]  /*19b0*/  IMAD.WIDE R10, R41, 0x8, R10 ;  /* 0x00000008290a7825 */ /* 0x000fe400078e020a */
[----:B------:R-:W2:Y:S04]  /*19c0*/  LDG.E.64 R16, desc[UR6][R16.64] ;  /* 0x0000000610107981 */ /* 0x000ea8000c1e1b00 */
[----:B------:R-:W2:Y:S01]  /*19d0*/  LDG.E.64 R10, desc[UR6][R10.64] ;  /* 0x000000060a0a7981 */ /* 0x000ea2000c1e1b00 */
[----:B---3--:R-:W-:-:S08]  /*19e0*/  DMUL R22, R12, R18 ;  /* 0x000000120c167228 */ /* 0x008fd00000000000 */
[----:B--2---:R-:W-:-:S08]  /*19f0*/  DFMA R22, R16, R10, R22 ;  /* 0x0000000a1016722b */ /* 0x004fd00000000016 */
[----:B------:R-:W-:-:S11]  /*1a00*/  DADD R20, R20, R22 ;  /* 0x0000000014147229 */ /* 0x000fd60000000016 */
.L_x_11:
[----:B------:R-:W-:Y:S05]  /*1a10*/  BSYNC.RECONVERGENT B1 ;  /* 0x0000000000017941 */ /* 0x000fea0003800200 */
.L_x_10:
[C---:B------:R-:W-:Y:S01]  /*1a20*/  ISETP.NE.AND P3, PT, R8.reuse, R3, PT ;  /* 0x000000030800720c */ /* 0x040fe20003f65270 */
[----:B------:R-:W-:Y:S01]  /*1a30*/  DADD R14, R20, R14 ;  /* 0x00000000140e7229 */ /* 0x000fe2000000000e */
[----:B------:R-:W-:Y:S02]  /*1a40*/  IADD3 R11, PT, PT, R8, 0x1, RZ ;  /* 0x00000001080b7810 */ /* 0x000fe40007ffe0ff */
[----:B------:R-:W-:Y:S02]  /*1a50*/  LOP3.LUT R10, RZ, R8, RZ, 0x33, !PT ;  /* 0x00000008ff0a7212 */ /* 0x000fe400078e33ff */
[----:B------:R-:W-:-:S07]  /*1a60*/  MOV R8, R11 ;  /* 0x0000000b00087202 */ /* 0x000fce0000000f00 */
[----:B------:R-:W-:Y:S05]  /*1a70*/  @P3 BRA `(.L_x_19) ;  /* 0xffffffe400f83947 */ /* 0x000fea000383ffff */
.L_x_1:
[----:B0-----:R-:W-:Y:S05]  /*1a80*/  BSYNC.RECONVERGENT B0 ;  /* 0x0000000000007941 */ /* 0x001fea0003800200 */
.L_x_0:
[----:B------:R-:W0:Y:S01]  /*1a90*/  LDCU UR5, c[0x0][0x380] ;  /* 0x00007000ff0577ac */ /* 0x000e220008000800 */
[----:B------:R-:W-:Y:S01]  /*1aa0*/  BSSY.RECONVERGENT B0, `(.L_x_20) ;  /* 0x00001e8000007945 */ /* 0x000fe20003800200 */
[----:B0-----:R-:W-:-:S04]  /*1ab0*/  IADD3 R2, PT, PT, -R3, UR5, RZ ;  /* 0x0000000503027c10 */ /* 0x001fc8000fffe1ff */
[----:B------:R-:W-:-:S13]  /*1ac0*/  ISETP.GE.AND P0, PT, R2, 0x2, PT ;  /* 0x000000020200780c */ /* 0x000fda0003f06270 */
[----:B------:R-:W-:Y:S05]  /*1ad0*/  @!P0 BRA `(.L_x_21) ;  /* 0x0000001c00908947 */ /* 0x000fea0003800000 */
[----:B------:R-:W0:Y:S01]  /*1ae0*/  LDCU UR5, c[0x0][0x384] ;  /* 0x00007080ff0577ac */ /* 0x000e220008000800 */
[----:B------:R-:W-:Y:S02]  /*1af0*/  LOP3.LUT R5, RZ, UR4, RZ, 0x33, !PT ;  /* 0x00000004ff057c12 */ /* 0x000fe4000f8e33ff */
[----:B0-----:R-:W-:Y:S02]  /*1b00*/  IADD3 R2, PT, PT, -R0, UR5, RZ ;  /* 0x0000000500027c10 */ /* 0x001fe4000fffe1ff */
[----:B------:R-:W-:Y:S02]  /*1b10*/  IADD3 R4, PT, PT, -R4, UR5, R5 ;  /* 0x0000000504047c10 */ /* 0x000fe4000fffe105 */
[----:B------:R-:W-:-:S04]  /*1b20*/  IADD3 R2, PT, PT, R2, -0x2, RZ ;  /* 0xfffffffe02027810 */ /* 0x000fc80007ffe0ff */
[----:B------:R-:W-:Y:S01]  /*1b30*/  ISETP.GE.U32.AND P0, PT, R2, 0x3, PT ;  /* 0x000000030200780c */ /* 0x000fe20003f06070 */
[----:B------:R-:W-:-:S12]  /*1b40*/  HFMA2 R2, -RZ, RZ, 0, 5.9604644775390625e-08 ;  /* 0x00000001ff027431 */ /* 0x000fd800000001ff */
.L_x_39:
[----:B------:R-:W-:Y:S01]  /*1b50*/  ISETP.GE.U32.AND P1, PT, R0, 0x7, PT ;  /* 0x000000070000780c */ /* 0x000fe20003f26070 */
[----:B------:R-:W-:Y:S01]  /*1b60*/  BSSY.RECONVERGENT B1, `(.L_x_22) ;  /* 0x0000094000017945 */ /* 0x000fe20003800200 */
[----:B------:R-:W-:Y:S02]  /*1b70*/  MOV R41, RZ ;  /* 0x000000ff00297202 */ /* 0x000fe40000000f00 */
[----:B------:R-:W-:-:S09]  /*1b80*/  CS2R R26, SRZ ;  /* 0x00000000001a7805 */ /* 0x000fd2000001ff00 */
[----:B------:R-:W-:Y:S05]  /*1b90*/  @!P1 BRA `(.L_x_23) ;  /* 0x0000000800409947 */ /* 0x000fea0003800000 */
[----:B------:R-:W0:Y:S01]  /*1ba0*/  LDC R7, c[0x0][0x380] ;  /* 0x0000e000ff077b82 */ /* 0x000e220000000800 */
[C---:B------:R-:W-:Y:S01]  /*1bb0*/  IADD3 R42, PT, PT, R0.reuse, -0x1, RZ ;  /* 0xffffffff002a7810 */ /* 0x040fe20007ffe0ff */
[----:B------:R-:W-:Y:S01]  /*1bc0*/  BSSY.RECONVERGENT B2, `(.L_x_24) ;  /* 0x000008b000027945 */ /* 0x000fe20003800200 */
[C---:B------:R-:W-:Y:S02]  /*1bd0*/  IADD3 R36, PT, PT, R0.reuse, -0x7, RZ ;  /* 0xfffffff900247810 */ /* 0x040fe40007ffe0ff */
[----:B------:R-:W-:Y:S02]  /*1be0*/  CS2R R26, SRZ ;  /* 0x00000000001a7805 */ /* 0x000fe4000001ff00 */
[C---:B------:R-:W-:Y:S02]  /*1bf0*/  IADD3 R37, PT, PT, R0.reuse, -0x6, RZ ;  /* 0xfffffffa00257810 */ /* 0x040fe40007ffe0ff */
[C---:B------:R-:W-:Y:S02]  /*1c00*/  IADD3 R38, PT, PT, R0.reuse, -0x5, RZ ;  /* 0xfffffffb00267810 */ /* 0x040fe40007ffe0ff */
[----:B------:R-:W-:-:S02]  /*1c10*/  IADD3 R39, PT, PT, R0, -0x4, RZ ;  /* 0xfffffffc00277810 */ /* 0x000fc40007ffe0ff */
[C---:B------:R-:W-:Y:S02]  /*1c20*/  IADD3 R40, PT, PT, R0.reuse, -0x3, RZ ;  /* 0xfffffffd00287810 */ /* 0x040fe40007ffe0ff */
[C---:B------:R-:W-:Y:S02]  /*1c30*/  IADD3 R41, PT, PT, R0.reuse, -0x2, RZ ;  /* 0xfffffffe00297810 */ /* 0x040fe40007ffe0ff */
[----:B------:R-:W-:Y:S02]  /*1c40*/  IADD3 R8, PT, PT, R0, 0x1, RZ ;  /* 0x0000000100087810 */ /* 0x000fe40007ffe0ff */
[----:B------:R-:W-:Y:S02]  /*1c50*/  MOV R34, R2 ;  /* 0x0000000200227202 */ /* 0x000fe40000000f00 */
[----:B------:R-:W-:-:S04]  /*1c60*/  LOP3.LUT R8, R8, 0xfffffff8, RZ, 0xc0, !PT ;  /* 0xfffffff808087812 */ /* 0x000fc800078ec0ff */
[----:B------:R-:W-:Y:S01]  /*1c70*/  IADD3 R8, PT, PT, -R8, RZ, RZ ;  /* 0x000000ff08087210 */ /* 0x000fe20007ffe1ff */
[-CC-:B0-----:R-:W-:Y:S02]  /*1c80*/  IMAD R42, R42, R7.reuse, R2.reuse ;  /* 0x000000072a2a7224 */ /* 0x181fe400078e0202 */
[-CC-:B------:R-:W-:Y:S02]  /*1c90*/  IMAD R36, R36, R7.reuse, R2.reuse ;  /* 0x0000000724247224 */ /* 0x180fe400078e0202 */
[-CC-:B------:R-:W-:Y:S01]  /*1ca0*/  IMAD R37, R37, R7.reuse, R2.reuse ;  /* 0x0000000725257224 */ /* 0x180fe200078e0202 */
[C---:B------:R-:W-:Y:S01]  /*1cb0*/  IADD3 R5, PT, PT, R3.reuse, R42, RZ ;  /* 0x0000002a03057210 */ /* 0x040fe20007ffe0ff */
[-CC-:B------:R-:W-:Y:S01]  /*1cc0*/  IMAD R38, R38, R7.reuse, R2.reuse ;  /* 0x0000000726267224 */ /* 0x180fe200078e0202 */
[----:B------:R-:W-:Y:S01]  /*1cd0*/  IADD3 R9, PT, PT, R3, R36, RZ ;  /* 0x0000002403097210 */ /* 0x000fe20007ffe0ff */
[--C-:B------:R-:W-:Y:S01]  /*1ce0*/  IMAD R39, R39, R7, R2.reuse ;  /* 0x0000000727277224 */ /* 0x100fe200078e0202 */
[C---:B------:R-:W-:Y:S01]  /*1cf0*/  IADD3 R10, PT, PT, R3.reuse, R37, RZ ;  /* 0x00000025030a7210 */ /* 0x040fe20007ffe0ff */
[-CC-:B------:R-:W-:Y:S01]  /*1d00*/  IMAD R40, R40, R7.reuse, R2.reuse ;  /* 0x0000000728287224 */ /* 0x180fe200078e0202 */
[----:B------:R-:W-:Y:S01]  /*1d10*/  IADD3 R11, PT, PT, R3, R38, RZ ;  /* 0x00000026030b7210 */ /* 0x000fe20007ffe0ff */
[--C-:B------:R-:W-:Y:S01]  /*1d20*/  IMAD R41, R41, R7, R2.reuse ;  /* 0x0000000729297224 */ /* 0x100fe200078e0202 */
[C---:B------:R-:W-:Y:S01]  /*1d30*/  IADD3 R12, PT, PT, R3.reuse, R39, RZ ;  /* 0x00000027030c7210 */ /* 0x040fe20007ffe0ff */
[----:B------:R-:W-:Y:S01]  /*1d40*/  IMAD R6, R0, R7, R2 ;  /* 0x0000000700067224 */ /* 0x000fe200078e0202 */
[----:B------:R-:W-:-:S02]  /*1d50*/  IADD3 R13, PT, PT, R3, R40, RZ ;  /* 0x00000028030d7210 */ /* 0x000fc40007ffe0ff */
[C---:B------:R-:W-:Y:S02]  /*1d60*/  IADD3 R35, PT, PT, R3.reuse, R41, RZ ;  /* 0x0000002903237210 */ /* 0x040fe40007ffe0ff */
[----:B------:R-:W-:-:S07]  /*1d70*/  IADD3 R43, PT, PT, R3, R6, RZ ;  /* 0x00000006032b7210 */ /* 0x000fce0007ffe0ff */
.L_x_25:
[----:B------:R-:W0:Y:S08]  /*1d80*/  LDC.64 R24, c[0x0][0x388] ;  /* 0x0000e200ff187b82 */ /* 0x000e300000000a00 */
[----:B------:R-:W1:Y:S01]  /*1d90*/  LDC.64 R16, c[0x0][0x390] ;  /* 0x0000e400ff107b82 */ /* 0x000e620000000a00 */
[----:B0-----:R-:W-:-:S04]  /*1da0*/  IMAD.WIDE R24, R34, 0x8, R24 ;  /* 0x0000000822187825 */ /* 0x001fc800078e0218 */
[----:B------:R-:W-:-:S04]  /*1db0*/  IMAD.WIDE R22, R3, 0x8, R24 ;  /* 0x0000000803167825 */ /* 0x000fc800078e0218 */
[--C-:B-1----:R-:W-:Y:S02]  /*1dc0*/  IMAD.WIDE R20, R6, 0x8, R16.reuse ;  /* 0x0000000806147825 */ /* 0x102fe400078e0210 */
[----:B------:R-:W2:Y:S02]  /*1dd0*/  LDG.E.64 R22, desc[UR6][R22.64] ;  /* 0x0000000616167981 */ /* 0x000ea4000c1e1b00 */
[--C-:B------:R-:W-:Y:S02]  /*1de0*/  IMAD.WIDE R18, R43, 0x8, R16.reuse ;  /* 0x000000082b127825 */ /* 0x100fe400078e0210 */
[----:B------:R-:W2:Y:S04]  /*1df0*/  LDG.E.64 R28, desc[UR6][R20.64] ;  /* 0x00000006141c7981 */ /* 0x000ea8000c1e1b00 */
[----:B------:R-:W3:Y:S04]  /*1e00*/  LDG.E.64 R18, desc[UR6][R18.64] ;  /* 0x0000000612127981 */ /* 0x000ee8000c1e1b00 */
[----:B------:R0:W3:Y:S01]  /*1e10*/  LDG.E.64 R20, desc[UR6][R24.64] ;  /* 0x0000000618147981 */ /* 0x0000e2000c1e1b00 */
[----:B------:R-:W-:-:S05]  /*1e20*/  IMAD.WIDE R32, R42, 0x8, R16 ;  /* 0x000000082a207825 */ /* 0x000fca00078e0210 */
[----:B------:R-:W4:Y:S01]  /*1e30*/  LDG.E.64 R30, desc[UR6][R32.64] ;  /* 0x00000006201e7981 */ /* 0x000f22000c1e1b00 */
[----:B0-----:R-:W-:-:S04]  /*1e40*/  IMAD.WIDE R24, R7, 0x8, R24 ;  /* 0x0000000807187825 */ /* 0x001fc800078e0218 */
[----:B------:R-:W-:Y:S01]  /*1e50*/  IMAD.WIDE R44, R3, 0x8, R24 ;  /* 0x00000008032c7825 */ /* 0x000fe200078e0218 */
[----:B--2---:R-:W-:-:S04]  /*1e60*/  DMUL R28, R22, R28 ;  /* 0x0000001c161c7228 */ /* 0x004fc80000000000 */
[----:B------:R-:W4:Y:S04]  /*1e70*/  LDG.E.64 R22, desc[UR6][R44.64] ;  /* 0x000000062c167981 */ /* 0x000f28000c1e1b00 */
[----:B---3--:R-:W-:Y:S01]  /*1e80*/  DFMA R28, R20, R18, R28 ;  /* 0x00000012141c722b */ /* 0x008fe2000000001c */
[----:B------:R-:W-:-:S05]  /*1e90*/  IMAD.WIDE R20, R5, 0x8, R16 ;  /* 0x0000000805147825 */ /* 0x000fca00078e0210 */
[----:B------:R-:W2:Y:S04]  /*1ea0*/  LDG.E.64 R18, desc[UR6][R20.64] ;  /* 0x0000000614127981 */ /* 0x000ea8000c1e1b00 */
[----:B------:R0:W2:Y:S02]  /*1eb0*/  LDG.E.64 R20, desc[UR6][R24.64] ;  /* 0x0000000618147981 */ /* 0x0000a4000c1e1b00 */
[----:B0-----:R-:W-:-:S04]  /*1ec0*/  IMAD.WIDE R24, R7, 0x8, R24 ;  /* 0x0000000807187825 */ /* 0x001fc800078e0218 */
[----:B------:R-:W-:-:S06]  /*1ed0*/  IMAD.WIDE R32, R3, 0x8, R24 ;  /* 0x0000000803207825 */ /* 0x000fcc00078e0218 */
[----:B------:R-:W3:Y:S01]  /*1ee0*/  LDG.E.64 R32, desc[UR6][R32.64] ;  /* 0x0000000620207981 */ /* 0x000ee2000c1e1b00 */
[----:B------:R-:W-:Y:S01]  /*1ef0*/  IMAD.WIDE R44, R35, 0x8, R16 ;  /* 0x00000008232c7825 */ /* 0x000fe200078e0210 */
[----:B----4-:R-:W-:-:S08]  /*1f00*/  DMUL R30, R22, R30 ;  /* 0x0000001e161e7228 */ /* 0x010fd00000000000 */
[----:B--2---:R-:W-:Y:S01]  /*1f10*/  DFMA R30, R20, R18, R30 ;  /* 0x00000012141e722b */ /* 0x004fe2000000001e */
[----:B------:R-:W-:Y:S01]  /*1f20*/  IMAD.WIDE R18, R41, 0x8, R16 ;  /* 0x0000000829127825 */ /* 0x000fe200078e0210 */
[----:B------:R-:W2:Y:S04]  /*1f30*/  LDG.E.64 R20, desc[UR6][R24.64] ;  /* 0x0000000618147981 */ /* 0x000ea8000c1e1b00 */
[----:B------:R-:W3:Y:S04]  /*1f40*/  LDG.E.64 R22, desc[UR6][R18.64] ;  /* 0x0000000612167981 */ /* 0x000ee8000c1e1b00 */
[----:B------:R-:W2:Y:S01]  /*1f50*/  LDG.E.64 R18, desc[UR6][R44.64] ;  /* 0x000000062c127981 */ /* 0x000ea2000c1e1b00 */
[----:B------:R-:W-:Y:S01]  /*1f60*/  DADD R28, R28, R26 ;  /* 0x000000001c1c7229 */ /* 0x000fe2000000001a */
[----:B------:R-:W-:-:S05]  /*1f70*/  IMAD.WIDE R26, R7, 0x8, R24 ;  /* 0x00000008071a7825 */ /* 0x000fca00078e0218 */
[----:B------:R-:W4:Y:S01]  /*1f80*/  LDG.E.64 R24, desc[UR6][R26.64] ;  /* 0x000000061a187981 */ /* 0x000f22000c1e1b00 */
[----:B---3--:R-:W-:Y:S01]  /*1f90*/  DMUL R22, R32, R22 ;  /* 0x0000001620167228 */ /* 0x008fe20000000000 */
[----:B------:R-:W-:-:S06]  /*1fa0*/  IMAD.WIDE R32, R3, 0x8, R26 ;  /* 0x0000000803207825 */ /* 0x000fcc00078e021a */
[----:B------:R-:W3:Y:S01]  /*1fb0*/  LDG.E.64 R32, desc[UR6][R32.64] ;  /* 0x0000000620207981 */ /* 0x000ee2000c1e1b00 */
[----:B--2---:R-:W-:Y:S01]  /*1fc0*/  DFMA R22, R20, R18, R22 ;  /* 0x000000121416722b */ /* 0x004fe20000000016 */
[----:B------:R-:W-:-:S04]  /*1fd0*/  IMAD.WIDE R20, R40, 0x8, R16 ;  /* 0x0000000828147825 */ /* 0x000fc800078e0210 */
[----:B------:R-:W-:Y:S02]  /*1fe0*/  IMAD.WIDE R18, R13, 0x8, R16 ;  /* 0x000000080d127825 */ /* 0x000fe400078e0210 */
[----:B------:R-:W3:Y:S04]  /*1ff0*/  LDG.E.64 R20, desc[UR6][R20.64] ;  /* 0x0000000614147981 */ /* 0x000ee8000c1e1b00 */
[----:B------:R-:W4:Y:S01]  /*2000*/  LDG.E.64 R18, desc[UR6][R18.64] ;  /* 0x0000000612127981 */ /* 0x000f22000c1e1b00 */
[----:B------:R-:W-:Y:S01]  /*2010*/  DADD R30, R28, R30 ;  /* 0x000000001c1e7229 */ /* 0x000fe2000000001e */
[----:B------:R-:W-:-:S04]  /*2020*/  IMAD.WIDE R28, R7, 0x8, R26 ;  /* 0x00000008071c7825 */ /* 0x000fc800078e021a */
[----:B------:R-:W-:Y:S01]  /*2030*/  IMAD.WIDE R44, R39, 0x8, R16 ;  /* 0x00000008272c7825 */ /* 0x000fe200078e0210 */
[----:B------:R-:W2:Y:S01]  /*2040*/  LDG.E.64 R26, desc[UR6][R28.64] ;  /* 0x000000061c1a7981 */ /* 0x000ea2000c1e1b00 */
[----:B---3--:R-:W-:Y:S02]  /*2050*/  DMUL R20, R32, R20 ;  /* 0x0000001420147228 */ /* 0x008fe40000000000 */
[----:B------:R-:W-:-:S06]  /*2060*/  IMAD.WIDE R32, R3, 0x8, R28 ;  /* 0x0000000803207825 */ /* 0x000fcc00078e021c */
[----:B----4-:R-:W-:Y:S01]  /*2070*/  DFMA R20, R24, R18, R20 ;  /* 0x000000121814722b */ /* 0x010fe20000000014 */
[----:B------:R-:W3:Y:S04]  /*2080*/  LDG.E.64 R32, desc[UR6][R32.64] ;  /* 0x0000000620207981 */ /* 0x000ee8000c1e1b00 */
[----:B------:R0:W3:Y:S02]  /*2090*/  LDG.E.64 R18, desc[UR6][R44.64] ;  /* 0x000000062c127981 */ /* 0x0000e4000c1e1b00 */
[----:B0-----:R-:W-:-:S05]  /*20a0*/  IMAD.WIDE R44, R12, 0x8, R16 ;  /* 0x000000080c2c7825 */ /* 0x001fca00078e0210 */
[----:B------:R-:W2:Y:S01]  /*20b0*/  LDG.E.64 R24, desc[UR6][R44.64] ;  /* 0x000000062c187981 */ /* 0x000ea2000c1e1b00 */
[----:B------:R-:W-:Y:S02]  /*20c0*/  DADD R22, R30, R22 ;  /* 0x000000001e167229 */ /* 0x000fe40000000016 */
[----:B---3--:R-:W-:Y:S01]  /*20d0*/  DMUL R18, R32, R18 ;  /* 0x0000001220127228 */ /* 0x008fe20000000000 */
[----:B------:R-:W-:-:S05]  /*20e0*/  IMAD.WIDE R32, R7, 0x8, R28 ;  /* 0x0000000807207825 */ /* 0x000fca00078e021c */
[----:B------:R-:W3:Y:S01]  /*20f0*/  LDG.E.64 R28, desc[UR6][R32.64] ;  /* 0x00000006201c7981 */ /* 0x000ee2000c1e1b00 */
[----:B------:R-:W-:-:S06]  /*2100*/  IMAD.WIDE R30, R3, 0x8, R32 ;  /* 0x00000008031e7825 */ /* 0x000fcc00078e0220 */
[----:B------:R-:W4:Y:S01]  /*2110*/  LDG.E.64 R30, desc[UR6][R30.64] ;  /* 0x000000061e1e7981 */ /* 0x000f22000c1e1b00 */
[----:B--2---:R-:W-:Y:S01]  /*2120*/  DFMA R18, R26, R24, R18 ;  /* 0x000000181a12722b */ /* 0x004fe20000000012 */
[----:B------:R-:W-:-:S04]  /*2130*/  IMAD.WIDE R24, R38, 0x8, R16 ;  /* 0x0000000826187825 */ /* 0x000fc800078e0210 */
[----:B------:R-:W-:Y:S02]  /*2140*/  IMAD.WIDE R26, R11, 0x8, R16 ;  /* 0x000000080b1a7825 */ /* 0x000fe400078e0210 */
[----:B------:R-:W4:Y:S04]  /*2150*/  LDG.E.64 R24, desc[UR6][R24.64] ;  /* 0x0000000618187981 */ /* 0x000f28000c1e1b00 */
[----:B------:R-:W3:Y:S01]  /*2160*/  LDG.E.64 R26, desc[UR6][R26.64] ;  /* 0x000000061a1a7981 */ /* 0x000ee2000c1e1b00 */
[----:B------:R-:W-:Y:S01]  /*2170*/  DADD R20, R22, R20 ;  /* 0x0000000016147229 */ /* 0x000fe20000000014 */
[----:B------:R-:W-:-:S04]  /*2180*/  IMAD.WIDE R22, R7, 0x8, R32 ;  /* 0x0000000807167825 */ /* 0x000fc800078e0220 */
[----:B------:R-:W-:Y:S01]  /*2190*/  IMAD.WIDE R44, R37, 0x8, R16 ;  /* 0x00000008252c7825 */ /* 0x000fe200078e0210 */
[----:B------:R-:W2:Y:S01]  /*21a0*/  LDG.E.64 R32, desc[UR6][R22.64] ;  /* 0x0000000616207981 */ /* 0x000ea2000c1e1b00 */
[----:B----4-:R-:W-:-:S08]  /*21b0*/  DMUL R24, R30, R24 ;  /* 0x000000181e187228 */ /* 0x010fd00000000000 */
[----:B---3--:R-:W-:Y:S01]  /*21c0*/  DFMA R24, R28, R26, R24 ;  /* 0x0000001a1c18722b */ /* 0x008fe20000000018 */
[----:B------:R-:W-:Y:S01]  /*21d0*/  IMAD.WIDE R28, R3, 0x8, R22 ;  /* 0x00000008031c7825 */ /* 0x000fe200078e0216 */
[----:B------:R0:W3:Y:S05]  /*21e0*/  LDG.E.64 R26, desc[UR6][R44.64] ;  /* 0x000000062c1a7981 */ /* 0x0000ea000c1e1b00 */
[----:B------:R-:W3:Y:S01]  /*21f0*/  LDG.E.64 R28, desc[UR6][R28.64] ;  /* 0x000000061c1c7981 */ /* 0x000ee2000c1e1b00 */
[----:B0-----:R-:W-:-:S05]  /*2200*/  IMAD.WIDE R44, R10, 0x8, R16 ;  /* 0x000000080a2c7825 */ /* 0x001fca00078e0210 */
[----:B------:R-:W2:Y:S01]  /*2210*/  LDG.E.64 R30, desc[UR6][R44.64] ;  /* 0x000000062c1e7981 */ /* 0x000ea2000c1e1b00 */
[----:B---3--:R-:W-:Y:S01]  /*2220*/  DMUL R26, R28, R26 ;  /* 0x0000001a1c1a7228 */ /* 0x008fe20000000000 */
[----:B------:R-:W-:-:S07]  /*2230*/  IMAD.WIDE R28, R7, 0x8, R22 ;  /* 0x00000008071c7825 */ /* 0x000fce00078e0216 */
[----:B--2---:R-:W-:Y:S01]  /*2240*/  DFMA R32, R32, R30, R26 ;  /* 0x0000001e2020722b */ /* 0x004fe2000000001a */
[----:B------:R-:W-:-:S04]  /*2250*/  IMAD.WIDE R26, R36, 0x8, R16 ;  /* 0x00000008241a7825 */ /* 0x000fc800078e0210 */
[----:B------:R-:W-:Y:S02]  /*2260*/  IMAD.WIDE R30, R3, 0x8, R28 ;  /* 0x00000008031e7825 */ /* 0x000fe400078e021c */
[----:B------:R-:W2:Y:S02]  /*2270*/  LDG.E.64 R26, desc[UR6][R26.64] ;  /* 0x000000061a1a7981 */ /* 0x000ea4000c1e1b00 */
[----:B------:R-:W-:Y:S02]  /*2280*/  IMAD.WIDE R16, R9, 0x8, R16 ;  /* 0x0000000809107825 */ /* 0x000fe400078e0210 */
[----:B------:R-:W2:Y:S04]  /*2290*/  LDG.E.64 R30, desc[UR6][R30.64] ;  /* 0x000000061e1e7981 */ /* 0x000ea8000c1e1b00 */
[----:B------:R-:W3:Y:S04]  /*22a0*/  LDG.E.64 R16, desc[UR6][R16.64] ;  /* 0x0000000610107981 */ /* 0x000ee8000c1e1b00 */
[----:B------:R-:W3:Y:S01]  /*22b0*/  LDG.E.64 R28, desc[UR6][R28.64] ;  /* 0x000000061c1c7981 */ /* 0x000ee2000c1e1b00 */
[----:B------:R-:W-:Y:S01]  /*22c0*/  DADD R18, R20, R18 ;  /* 0x0000000014127229 */ /* 0x000fe20000000012 */
[----:B------:R-:W-:-:S04]  /*22d0*/  IADD3 R8, PT, PT, R8, 0x8, RZ ;  /* 0x0000000808087810 */ /* 0x000fc80007ffe0ff */
[----:B------:R-:W-:-:S03]  /*22e0*/  ISETP.NE.AND P1, PT, R8, RZ, PT ;  /* 0x000000ff0800720c */ /* 0x000fc60003f25270 */
[----:B------:R-:W-:Y:S01]  /*22f0*/  DADD R18, R18, R24 ;  /* 0x0000000012127229 */ /* 0x000fe20000000018 */
[----:B------:R-:W-:-:S07]  /*2300*/  IADD3 R22, PT, PT, -R7, RZ, RZ ;  /* 0x000000ff07167210 */ /* 0x000fce0007ffe1ff */
[----:B------:R-:W-:Y:S01]  /*2310*/  DADD R18, R18, R32 ;  /* 0x0000000012127229 */ /* 0x000fe20000000020 */
[C---:B------:R-:W-:Y:S02]  /*2320*/  LEA R42, R22.reuse, R42, 0x3 ;  /* 0x0000002a162a7211 */ /* 0x040fe400078e18ff */
[C---:B------:R-:W-:Y:S02]  /*2330*/  LEA R5, R22.reuse, R5, 0x3 ;  /* 0x0000000516057211 */ /* 0x040fe400078e18ff */
[C---:B------:R-:W-:Y:S02]  /*2340*/  LEA R36, R22.reuse, R36, 0x3 ;  /* 0x0000002416247211 */ /* 0x040fe400078e18ff */
[C---:B------:R-:W-:Y:S02]  /*2350*/  LEA R9, R22.reuse, R9, 0x3 ;  /* 0x0000000916097211 */ /* 0x040fe400078e18ff */
[C---:B------:R-:W-:Y:S02]  /*2360*/  LEA R37, R22.reuse, R37, 0x3 ;  /* 0x0000002516257211 */ /* 0x040fe400078e18ff */
[----:B------:R-:W-:-:S02]  /*2370*/  LEA R10, R22, R10, 0x3 ;  /* 0x0000000a160a7211 */ /* 0x000fc400078e18ff */
        /* <DEDUP_REMOVED lines=9> */
[----:B------:R-:W-:Y:S02]  /*2410*/  LEA R6, R22, R6, 0x3 ;  /* 0x0000000616067211 */ /* 0x000fe400078e18ff */
[----:B------:R-:W-:Y:S01]  /*2420*/  LEA R34, R7, R34, 0x3 ;  /* 0x0000002207227211 */ /* 0x000fe200078e18ff */
[----:B--2---:R-:W-:-:S08]  /*2430*/  DMUL R20, R30, R26 ;  /* 0x0000001a1e147228 */ /* 0x004fd00000000000 */
[----:B---3--:R-:W-:-:S08]  /*2440*/  DFMA R20, R28, R16, R20 ;  /* 0x000000101c14722b */ /* 0x008fd00000000014 */
[----:B------:R-:W-:Y:S01]  /*2450*/  DADD R26, R18, R20 ;  /* 0x00000000121a7229 */ /* 0x000fe20000000014 */
[----:B------:R-:W-:Y:S10]  /*2460*/  @P1 BRA `(.L_x_25) ;  /* 0xfffffff800441947 */ /* 0x000ff4000383ffff */
[----:B------:R-:W-:Y:S05]  /*2470*/  BSYNC.RECONVERGENT B2 ;  /* 0x0000000000027941 */ /* 0x000fea0003800200 */
.L_x_24:
[----:B------:R-:W-:-:S04]  /*2480*/  IADD3 R41, PT, PT, R0, 0x1, RZ ;  /* 0x0000000100297810 */ /* 0x000fc80007ffe0ff */
[----:B------:R-:W-:-:S07]  /*2490*/  LOP3.LUT R41, R41, 0x1ffffff8, RZ, 0xc0, !PT ;  /* 0x1ffffff829297812 */ /* 0x000fce00078ec0ff */
.L_x_23:
[----:B------:R-:W-:Y:S05]  /*24a0*/  BSYNC.RECONVERGENT B1 ;  /* 0x0000000000017941 */ /* 0x000fea0003800200 */
.L_x_22:
[----:B------:R-:W-:Y:S01]  /*24b0*/  IADD3 R5, PT, PT, R0, 0x1, RZ ;  /* 0x0000000100057810 */ /* 0x000fe20007ffe0ff */
[----:B------:R-:W-:Y:S01]  /*24c0*/  BSSY.RECONVERGENT B1, `(.L_x_26) ;  /* 0x0000086000017945 */ /* 0x000fe20003800200 */
[----:B------:R-:W-:Y:S02]  /*24d0*/  IADD3 R44, PT, PT, R3, R2, RZ ;  /* 0x00000002032c7210 */ /* 0x000fe40007ffe0ff */
[----:B------:R-:W-:-:S04]  /*24e0*/  LOP3.LUT R5, R5, 0x7, RZ, 0xc0, !PT ;  /* 0x0000000705057812 */ /* 0x000fc800078ec0ff */
[----:B------:R-:W-:-:S13]  /*24f0*/  ISETP.NE.AND P1, PT, R5, RZ, PT ;  /* 0x000000ff0500720c */ /* 0x000fda0003f25270 */
[----:B------:R-:W-:Y:S05]  /*2500*/  @!P1 BRA `(.L_x_27) ;  /* 0x0000000800049947 */ /* 0x000fea0003800000 */
[----:B------:R-:W-:Y:S01]  /*2510*/  IADD3 R5, PT, PT, R5, -0x1, RZ ;  /* 0xffffffff05057810 */ /* 0x000fe20007ffe0ff */
[----:B------:R-:W-:Y:S01]  /*2520*/  BSSY.RECONVERGENT B2, `(.L_x_28) ;  /* 0x0000043000027945 */ /* 0x000fe20003800200 */
[----:B------:R-:W-:Y:S02]  /*2530*/  IADD3 R6, PT, PT, R0, 0x1, RZ ;  /* 0x0000000100067810 */ /* 0x000fe40007ffe0ff */
[----:B------:R-:W-:Y:S02]  /*2540*/  ISETP.GE.U32.AND P2, PT, R5, 0x3, PT ;  /* 0x000000030500780c */ /* 0x000fe40003f46070 */
[----:B------:R-:W-:-:S11]  /*2550*/  LOP3.LUT P1, R5, R6, 0x3, RZ, 0xc0, !PT ;  /* 0x0000000306057812 */ /* 0x000fd6000782c0ff */
[----:B------:R-:W-:Y:S05]  /*2560*/  @!P2 BRA `(.L_x_29) ;  /* 0x0000000000f8a947 */ /* 0x000fea0003800000 */
[----:B------:R-:W0:Y:S01]  /*2570*/  LDC R11, c[0x0][0x380] ;  /* 0x0000e000ff0b7b82 */ /* 0x000e220000000800 */
[----:B------:R-:W-:-:S07]  /*2580*/  IADD3 R10, PT, PT, R0, -R41, RZ ;  /* 0x80000029000a7210 */ /* 0x000fce0007ffe0ff */
[----:B------:R-:W1:Y:S08]  /*2590*/  LDC.64 R32, c[0x0][0x388] ;  /* 0x0000e200ff207b82 */ /* 0x000e700000000a00 */
[----:B------:R-:W2:Y:S01]  /*25a0*/  LDC.64 R38, c[0x0][0x390] ;  /* 0x0000e400ff267b82 */ /* 0x000ea20000000a00 */
[-CC-:B0-----:R-:W-:Y:S02]  /*25b0*/  IMAD R7, R41, R11.reuse, R2.reuse ;  /* 0x0000000b29077224 */ /* 0x181fe400078e0202 */
[----:B------:R-:W-:-:S02]  /*25c0*/  IMAD R13, R10, R11, R2 ;  /* 0x0000000b0a0d7224 */ /* 0x000fc400078e0202 */
[----:B-1----:R-:W-:-:S04]  /*25d0*/  IMAD.WIDE R32, R7, 0x8, R32 ;  /* 0x0000000807207825 */ /* 0x002fc800078e0220 */
[----:B------:R-:W-:-:S04]  /*25e0*/  IMAD.WIDE R6, R3, 0x8, R32 ;  /* 0x0000000803067825 */ /* 0x000fc800078e0220 */
[----:B--2---:R-:W-:Y:S02]  /*25f0*/  IMAD.WIDE R12, R13, 0x8, R38 ;  /* 0x000000080d0c7825 */ /* 0x004fe400078e0226 */
[----:B------:R-:W2:Y:S04]  /*2600*/  LDG.E.64 R6, desc[UR6][R6.64] ;  /* 0x0000000606067981 */ /* 0x000ea8000c1e1b00 */
[----:B------:R0:W2:Y:S01]  /*2610*/  LDG.E.64 R8, desc[UR6][R12.64] ;  /* 0x000000060c087981 */ /* 0x0000a2000c1e1b00 */
[----:B------:R-:W-:Y:S01]  /*2620*/  LOP3.LUT R17, RZ, R41, RZ, 0x33, !PT ;  /* 0x00000029ff117212 */ /* 0x000fe200078e33ff */
[----:B------:R-:W-:Y:S01]  /*2630*/  IMAD.WIDE R24, R11, 0x8, R32 ;  /* 0x000000080b187825 */ /* 0x000fe200078e0220 */
[----:B------:R-:W-:Y:S01]  /*2640*/  IADD3 R16, PT, PT, R10, -0x2, RZ ;  /* 0xfffffffe0a107810 */ /* 0x000fe20007ffe0ff */
[----:B------:R-:W3:Y:S01]  /*2650*/  LDG.E.64 R32, desc[UR6][R32.64] ;  /* 0x0000000620207981 */ /* 0x000ee2000c1e1b00 */
[----:B------:R-:W-:Y:S01]  /*2660*/  IADD3 R17, PT, PT, R0, R17, RZ ;  /* 0x0000001100117210 */ /* 0x000fe20007ffe0ff */
[----:B------:R-:W-:-:S04]  /*2670*/  IMAD R19, R10, R11, R44 ;  /* 0x0000000b0a137224 */ /* 0x000fc800078e022c */
[----:B------:R-:W-:Y:S02]  /*2680*/  IMAD R21, R17, R11, R2 ;  /* 0x0000000b11157224 */ /* 0x000fe400078e0202 */
[----:B------:R-:W-:Y:S01]  /*2690*/  IMAD.WIDE R18, R19, 0x8, R38 ;  /* 0x0000000813127825 */ /* 0x000fe200078e0226 */
[----:B------:R-:W-:-:S03]  /*26a0*/  IADD3 R37, PT, PT, R10, -0x3, RZ ;  /* 0xfffffffd0a257810 */ /* 0x000fc60007ffe0ff */
[----:B------:R-:W-:Y:S02]  /*26b0*/  IMAD.WIDE R20, R21, 0x8, R38 ;  /* 0x0000000815147825 */ /* 0x000fe400078e0226 */
[----:B------:R-:W3:Y:S02]  /*26c0*/  LDG.E.64 R18, desc[UR6][R18.64] ;  /* 0x0000000612127981 */ /* 0x000ee4000c1e1b00 */
[----:B------:R-:W-:Y:S02]  /*26d0*/  IMAD.WIDE R30, R3, 0x8, R24 ;  /* 0x00000008031e7825 */ /* 0x000fe400078e0218 */
[----:B------:R-:W4:Y:S02]  /*26e0*/  LDG.E.64 R20, desc[UR6][R20.64] ;  /* 0x0000000614147981 */ /* 0x000f24000c1e1b00 */
[-C--:B------:R-:W-:Y:S02]  /*26f0*/  IMAD R29, R17, R11.reuse, R44 ;  /* 0x0000000b111d7224 */ /* 0x080fe400078e022c */
[-C--:B0-----:R-:W-:Y:S01]  /*2700*/  IMAD R13, R16, R11.reuse, R2 ;  /* 0x0000000b100d7224 */ /* 0x081fe200078e0202 */
[----:B------:R-:W4:Y:S01]  /*2710*/  LDG.E.64 R30, desc[UR6][R30.64] ;  /* 0x000000061e1e7981 */ /* 0x000f22000c1e1b00 */
[----:B------:R-:W-:-:S02]  /*2720*/  IMAD R17, R37, R11, R44 ;  /* 0x0000000b25117224 */ /* 0x000fc400078e022c */
[----:B------:R-:W-:-:S04]  /*2730*/  IMAD.WIDE R28, R29, 0x8, R38 ;  /* 0x000000081d1c7825 */ /* 0x000fc800078e0226 */
[----:B------:R-:W-:Y:S02]  /*2740*/  IMAD.WIDE R12, R13, 0x8, R38 ;  /* 0x000000080d0c7825 */ /* 0x000fe400078e0226 */
[----:B------:R-:W5:Y:S02]  /*2750*/  LDG.E.64 R28, desc[UR6][R28.64] ;  /* 0x000000061c1c7981 */ /* 0x000f64000c1e1b00 */
[-C--:B------:R-:W-:Y:S02]  /*2760*/  IMAD R35, R16, R11.reuse, R44 ;  /* 0x0000000b10237224 */ /* 0x080fe400078e022c */
[----:B------:R-:W-:Y:S01]  /*2770*/  IMAD R37, R37, R11, R2 ;  /* 0x0000000b25257224 */ /* 0x000fe200078e0202 */
[----:B------:R-:W5:Y:S01]  /*2780*/  LDG.E.64 R12, desc[UR6][R12.64] ;  /* 0x000000060c0c7981 */ /* 0x000f62000c1e1b00 */
[----:B------:R-:W-:-:S04]  /*2790*/  IMAD.WIDE R34, R35, 0x8, R38 ;  /* 0x0000000823227825 */ /* 0x000fc800078e0226 */
[--C-:B------:R-:W-:Y:S02]  /*27a0*/  IMAD.WIDE R16, R17, 0x8, R38.reuse ;  /* 0x0000000811107825 */ /* 0x100fe400078e0226 */
[----:B------:R-:W5:Y:S02]  /*27b0*/  LDG.E.64 R34, desc[UR6][R34.64] ;  /* 0x0000000622227981 */ /* 0x000f64000c1e1b00 */
[----:B------:R-:W-:Y:S02]  /*27c0*/  IMAD.WIDE R38, R37, 0x8, R38 ;  /* 0x0000000825267825 */ /* 0x000fe400078e0226 */
[----:B------:R-:W5:Y:S04]  /*27d0*/  LDG.E.64 R16, desc[UR6][R16.64] ;  /* 0x0000000610107981 */ /* 0x000f68000c1e1b00 */
[----:B------:R-:W5:Y:S01]  /*27e0*/  LDG.E.64 R38, desc[UR6][R38.64] ;  /* 0x0000000626267981 */ /* 0x000f62000c1e1b00 */
[----:B--2---:R-:W-:Y:S01]  /*27f0*/  DMUL R8, R6, R8 ;  /* 0x0000000806087228 */ /* 0x004fe20000000000 */
[----:B------:R-:W-:-:S02]  /*2800*/  IMAD.WIDE R6, R11, 0x8, R24 ;  /* 0x000000080b067825 */ /* 0x000fc400078e0218 */
[----:B------:R-:W5:Y:S02]  /*2810*/  LDG.E.64 R24, desc[UR6][R24.64] ;  /* 0x0000000618187981 */ /* 0x000f64000c1e1b00 */
[----:B------:R-:W-:-:S04]  /*2820*/  IMAD.WIDE R22, R3, 0x8, R6 ;  /* 0x0000000803167825 */ /* 0x000fc800078e0206 */
[----:B------:R-:W-:Y:S02]  /*2830*/  IMAD.WIDE R10, R11, 0x8, R6 ;  /* 0x000000080b0a7825 */ /* 0x000fe400078e0206 */
[----:B------:R-:W2:Y:S02]  /*2840*/  LDG.E.64 R22, desc[UR6][R22.64] ;  /* 0x0000000616167981 */ /* 0x000ea4000c1e1b00 */
[----:B------:R-:W-:Y:S02]  /*2850*/  IMAD.WIDE R36, R3, 0x8, R10 ;  /* 0x0000000803247825 */ /* 0x000fe400078e020a */
[----:B------:R-:W2:Y:S04]  /*2860*/  LDG.E.64 R6, desc[UR6][R6.64] ;  /* 0x0000000606067981 */ /* 0x000ea8000c1e1b00 */
[----:B------:R-:W2:Y:S04]  /*2870*/  LDG.E.64 R10, desc[UR6][R10.64] ;  /* 0x000000060a0a7981 */ /* 0x000ea8000c1e1b00 */
[----:B------:R-:W2:Y:S01]  /*2880*/  LDG.E.64 R36, desc[UR6][R36.64] ;  /* 0x0000000624247981 */ /* 0x000ea2000c1e1b00 */
[----:B---3--:R-:W-:-:S02]  /*2890*/  DFMA R8, R32, R18, R8 ;  /* 0x000000122008722b */ /* 0x008fc40000000008 */
[----:B----4-:R-:W-:-:S06]  /*28a0*/  DMUL R20, R30, R20 ;  /* 0x000000141e147228 */ /* 0x010fcc0000000000 */
[----:B------:R-:W-:Y:S01]  /*28b0*/  DADD R8, R26, R8 ;  /* 0x000000001a087229 */ /* 0x000fe20000000008 */
[----:B------:R-:W-:Y:S01]  /*28c0*/  IADD3 R41, PT, PT, R41, 0x4, RZ ;  /* 0x0000000429297810 */ /* 0x000fe20007ffe0ff */
[----:B-----5:R-:W-:Y:S02]  /*28d0*/  DFMA R20, R24, R28, R20 ;  /* 0x0000001c1814722b */ /* 0x020fe40000000014 */
[----:B--2---:R-:W-:-:S06]  /*28e0*/  DMUL R12, R22, R12 ;  /* 0x0000000c160c7228 */ /* 0x004fcc0000000000 */
[----:B------:R-:W-:Y:S02]  /*28f0*/  DADD R8, R8, R20 ;  /* 0x0000000008087229 */ /* 0x000fe40000000014 */
[----:B------:R-:W-:Y:S02]  /*2900*/  DFMA R12, R6, R34, R12 ;  /* 0x00000022060c722b */ /* 0x000fe4000000000c */
[----:B------:R-:W-:-:S06]  /*2910*/  DMUL R38, R36, R38 ;  /* 0x0000002624267228 */ /* 0x000fcc0000000000 */
[----:B------:R-:W-:Y:S02]  /*2920*/  DADD R8, R8, R12 ;  /* 0x0000000008087229 */ /* 0x000fe4000000000c */
[----:B------:R-:W-:-:S08]  /*2930*/  DFMA R16, R10, R16, R38 ;  /* 0x000000100a10722b */ /* 0x000fd00000000026 */
[----:B------:R-:W-:-:S11]  /*2940*/  DADD R26, R8, R16 ;  /* 0x00000000081a7229 */ /* 0x000fd60000000010 */
.L_x_29:
[----:B------:R-:W-:Y:S05]  /*2950*/  BSYNC.RECONVERGENT B2 ;  /* 0x0000000000027941 */ /* 0x000fea0003800200 */
.L_x_28:
[----:B------:R-:W-:Y:S05]  /*2960*/  @!P1 BRA `(.L_x_27) ;  /* 0x0000000000ec9947 */ /* 0x000fea0003800000 */
[----:B------:R-:W-:Y:S01]  /*2970*/  ISETP.NE.AND P1, PT, R5, 0x1, PT ;  /* 0x000000010500780c */ /* 0x000fe20003f25270 */
[----:B------:R-:W-:Y:S01]  /*2980*/  BSSY.RECONVERGENT B2, `(.L_x_30) ;  /* 0x0000026000027945 */ /* 0x000fe20003800200 */
[----:B------:R-:W-:-:S04]  /*2990*/  LOP3.LUT R6, R0, 0x1, RZ, 0xc0, !PT ;  /* 0x0000000100067812 */ /* 0x000fc800078ec0ff */
[----:B------:R-:W-:-:S07]  /*29a0*/  ISETP.NE.U32.AND P2, PT, R6, 0x1, PT ;  /* 0x000000010600780c */ /* 0x000fce0003f45070 */
[----:B------:R-:W-:Y:S06]  /*29b0*/  @!P1 BRA `(.L_x_31) ;  /* 0x0000000000889947 */ /* 0x000fec0003800000 */
[----:B------:R-:W0:Y:S01]  /*29c0*/  LDC R5, c[0x0][0x380] ;  /* 0x0000e000ff057b82 */ /* 0x000e220000000800 */
[-C--:B------:R-:W-:Y:S02]  /*29d0*/  IADD3 R8, PT, PT, R0, -R41.reuse, RZ ;  /* 0x8000002900087210 */ /* 0x080fe40007ffe0ff */
[----:B------:R-:W-:-:S04]  /*29e0*/  LOP3.LUT R9, RZ, R41, RZ, 0x33, !PT ;  /* 0x00000029ff097212 */ /* 0x000fc800078e33ff */
[----:B------:R-:W-:Y:S01]  /*29f0*/  IADD3 R24, PT, PT, R0, R9, RZ ;  /* 0x0000000900187210 */ /* 0x000fe20007ffe0ff */
[----:B------:R-:W1:Y:S08]  /*2a00*/  LDC.64 R16, c[0x0][0x388] ;  /* 0x0000e200ff107b82 */ /* 0x000e700000000a00 */
[----:B------:R-:W2:Y:S01]  /*2a10*/  LDC.64 R10, c[0x0][0x390] ;  /* 0x0000e400ff0a7b82 */ /* 0x000ea20000000a00 */
[----:B0-----:R-:W-:-:S02]  /*2a20*/  IMAD R7, R41, R5, R2 ;  /* 0x0000000529077224 */ /* 0x001fc400078e0202 */
[-C--:B------:R-:W-:Y:S02]  /*2a30*/  IMAD R19, R8, R5.reuse, R44 ;  /* 0x0000000508137224 */ /* 0x080fe400078e022c */
[----:B------:R-:W-:Y:S02]  /*2a40*/  IMAD R21, R24, R5, R2 ;  /* 0x0000000518157224 */ /* 0x000fe400078e0202 */
[----:B-1----:R-:W-:-:S04]  /*2a50*/  IMAD.WIDE R16, R7, 0x8, R16 ;  /* 0x0000000807107825 */ /* 0x002fc800078e0210 */
[----:B------:R-:W-:Y:S02]  /*2a60*/  IMAD R7, R8, R5, R2 ;  /* 0x0000000508077224 */ /* 0x000fe400078e0202 */
[----:B------:R-:W-:-:S04]  /*2a70*/  IMAD.WIDE R12, R3, 0x8, R16 ;  /* 0x00000008030c7825 */ /* 0x000fc800078e0210 */
[----:B--2---:R-:W-:Y:S02]  /*2a80*/  IMAD.WIDE R6, R7, 0x8, R10 ;  /* 0x0000000807067825 */ /* 0x004fe400078e020a */
[----:B------:R-:W2:Y:S02]  /*2a90*/  LDG.E.64 R12, desc[UR6][R12.64] ;  /* 0x000000060c0c7981 */ /* 0x000ea4000c1e1b00 */
[----:B------:R-:W-:Y:S02]  /*2aa0*/  IMAD.WIDE R8, R5, 0x8, R16 ;  /* 0x0000000805087825 */ /* 0x000fe400078e0210 */
[----:B------:R-:W2:Y:S02]  /*2ab0*/  LDG.E.64 R6, desc[UR6][R6.64] ;  /* 0x0000000606067981 */ /* 0x000ea4000c1e1b00 */
[--C-:B------:R-:W-:Y:S02]  /*2ac0*/  IMAD.WIDE R18, R19, 0x8, R10.reuse ;  /* 0x0000000813127825 */ /* 0x100fe400078e020a */
[----:B------:R-:W3:Y:S02]  /*2ad0*/  LDG.E.64 R16, desc[UR6][R16.64] ;  /* 0x0000000610107981 */ /* 0x000ee4000c1e1b00 */
[----:B------:R-:W-:-:S02]  /*2ae0*/  IMAD.WIDE R20, R21, 0x8, R10 ;  /* 0x0000000815147825 */ /* 0x000fc400078e020a */
[----:B------:R-:W3:Y:S02]  /*2af0*/  LDG.E.64 R18, desc[UR6][R18.64] ;  /* 0x0000000612127981 */ /* 0x000ee4000c1e1b00 */
[----:B------:R-:W-:Y:S02]  /*2b00*/  IMAD.WIDE R22, R3, 0x8, R8 ;  /* 0x0000000803167825 */ /* 0x000fe400078e0208 */
[----:B------:R-:W4:Y:S02]  /*2b10*/  LDG.E.64 R20, desc[UR6][R20.64] ;  /* 0x0000000614147981 */ /* 0x000f24000c1e1b00 */
[----:B------:R-:W-:Y:S02]  /*2b20*/  IMAD R5, R24, R5, R44 ;  /* 0x0000000518057224 */ /* 0x000fe400078e022c */
[----:B------:R-:W4:Y:S02]  /*2b30*/  LDG.E.64 R22, desc[UR6][R22.64] ;  /* 0x0000000616167981 */ /* 0x000f24000c1e1b00 */
[----:B------:R-:W-:-:S02]  /*2b40*/  IMAD.WIDE R10, R5, 0x8, R10 ;  /* 0x00000008050a7825 */ /* 0x000fc400078e020a */
[----:B------:R-:W5:Y:S04]  /*2b50*/  LDG.E.64 R8, desc[UR6][R8.64] ;  /* 0x0000000608087981 */ /* 0x000f68000c1e1b00 */
[----:B------:R-:W5:Y:S01]  /*2b60*/  LDG.E.64 R10, desc[UR6][R10.64] ;  /* 0x000000060a0a7981 */ /* 0x000f62000c1e1b00 */
[----:B------:R-:W-:Y:S01]  /*2b70*/  IADD3 R41, PT, PT, R41, 0x2, RZ ;  /* 0x0000000229297810 */ /* 0x000fe20007ffe0ff */
[----:B--2---:R-:W-:-:S08]  /*2b80*/  DMUL R6, R12, R6 ;  /* 0x000000060c067228 */ /* 0x004fd00000000000 */
[----:B---3--:R-:W-:Y:S02]  /*2b90*/  DFMA R6, R16, R18, R6 ;  /* 0x000000121006722b */ /* 0x008fe40000000006 */
[----:B----4-:R-:W-:-:S06]  /*2ba0*/  DMUL R12, R22, R20 ;  /* 0x00000014160c7228 */ /* 0x010fcc0000000000 */
[----:B------:R-:W-:Y:S02]  /*2bb0*/  DADD R6, R26, R6 ;  /* 0x000000001a067229 */ /* 0x000fe40000000006 */
[----:B-----5:R-:W-:-:S08]  /*2bc0*/  DFMA R12, R8, R10, R12 ;  /* 0x0000000a080c722b */ /* 0x020fd0000000000c */
[----:B------:R-:W-:-:S11]  /*2bd0*/  DADD R26, R6, R12 ;  /* 0x00000000061a7229 */ /* 0x000fd6000000000c */
.L_x_31:
[----:B------:R-:W-:Y:S05]  /*2be0*/  BSYNC.RECONVERGENT B2 ;  /* 0x0000000000027941 */ /* 0x000fea0003800200 */
.L_x_30:
[----:B------:R-:W-:Y:S05]  /*2bf0*/  @!P2 BRA `(.L_x_27) ;  /* 0x000000000048a947 */ /* 0x000fea0003800000 */
[----:B------:R-:W0:Y:S01]  /*2c00*/  LDC.64 R6, c[0x0][0x388] ;  /* 0x0000e200ff067b82 */ /* 0x000e220000000a00 */
[----:B------:R-:W1:Y:S01]  /*2c10*/  LDCU UR5, c[0x0][0x380] ;  /* 0x00007000ff0577ac */ /* 0x000e620008000800 */
[----:B------:R-:W-:-:S06]  /*2c20*/  IADD3 R5, PT, PT, R0, -R41, RZ ;  /* 0x8000002900057210 */ /* 0x000fcc0007ffe0ff */
[----:B------:R-:W2:Y:S01]  /*2c30*/  LDC.64 R8, c[0x0][0x390] ;  /* 0x0000e400ff087b82 */ /* 0x000ea20000000a00 */
[--C-:B-1----:R-:W-:Y:S02]  /*2c40*/  IMAD R41, R41, UR5, R2.reuse ;  /* 0x0000000529297c24 */ /* 0x102fe4000f8e0202 */
[C---:B------:R-:W-:Y:S02]  /*2c50*/  IMAD R13, R5.reuse, UR5, R2 ;  /* 0x00000005050d7c24 */ /* 0x040fe4000f8e0202 */
[----:B------:R-:W-:Y:S02]  /*2c60*/  IMAD R5, R5, UR5, R44 ;  /* 0x0000000505057c24 */ /* 0x000fe4000f8e022c */
[----:B0-----:R-:W-:-:S04]  /*2c70*/  IMAD.WIDE R6, R41, 0x8, R6 ;  /* 0x0000000829067825 */ /* 0x001fc800078e0206 */
[----:B------:R-:W-:Y:S02]  /*2c80*/  IMAD.WIDE R10, R3, 0x8, R6 ;  /* 0x00000008030a7825 */ /* 0x000fe400078e0206 */
[----:B------:R-:W3:Y:S02]  /*2c90*/  LDG.E.64 R6, desc[UR6][R6.64] ;  /* 0x0000000606067981 */ /* 0x000ee4000c1e1b00 */
[--C-:B--2---:R-:W-:Y:S02]  /*2ca0*/  IMAD.WIDE R12, R13, 0x8, R8.reuse ;  /* 0x000000080d0c7825 */ /* 0x104fe400078e0208 */
[----:B------:R-:W2:Y:S02]  /*2cb0*/  LDG.E.64 R10, desc[UR6][R10.64] ;  /* 0x000000060a0a7981 */ /* 0x000ea4000c1e1b00 */
[----:B------:R-:W-:Y:S02]  /*2cc0*/  IMAD.WIDE R8, R5, 0x8, R8 ;  /* 0x0000000805087825 */ /* 0x000fe400078e0208 */
[----:B------:R-:W2:Y:S04]  /*2cd0*/  LDG.E.64 R12, desc[UR6][R12.64] ;  /* 0x000000060c0c7981 */ /* 0x000ea8000c1e1b00 */
[----:B------:R-:W3:Y:S01]  /*2ce0*/  LDG.E.64 R8, desc[UR6][R8.64] ;  /* 0x0000000608087981 */ /* 0x000ee2000c1e1b00 */
[----:B--2---:R-:W-:-:S08]  /*2cf0*/  DMUL R16, R10, R12 ;  /* 0x0000000c0a107228 */ /* 0x004fd00000000000 */
[----:B---3--:R-:W-:-:S08]  /*2d00*/  DFMA R16, R6, R8, R16 ;  /* 0x000000080610722b */ /* 0x008fd00000000010 */
[----:B------:R-:W-:-:S11]  /*2d10*/  DADD R26, R26, R16 ;  /* 0x000000001a1a7229 */ /* 0x000fd60000000010 */
.L_x_27:
[----:B------:R-:W-:Y:S05]  /*2d20*/  BSYNC.RECONVERGENT B1 ;  /* 0x0000000000017941 */ /* 0x000fea0003800200 */
.L_x_26:
[----:B------:R-:W0:Y:S01]  /*2d30*/  LDCU UR5, c[0x0][0x384] ;  /* 0x00007080ff0577ac */ /* 0x000e220008000800 */
[----:B------:R-:W-:Y:S01]  /*2d40*/  BSSY.RECONVERGENT B1, `(.L_x_32) ;  /* 0x00000b7000017945 */ /* 0x000fe20003800200 */
[----:B0-----:R-:W-:-:S04]  /*2d50*/  IADD3 R5, PT, PT, -R0, UR5, RZ ;  /* 0x0000000500057c10 */ /* 0x001fc8000fffe1ff */
[----:B------:R-:W-:-:S13]  /*2d60*/  ISETP.GE.AND P1, PT, R5, 0x2, PT ;  /* 0x000000020500780c */ /* 0x000fda0003f26270 */
[----:B------:R-:W-:Y:S05]  /*2d70*/  @!P1 BRA `(.L_x_33) ;  /* 0x0000000800cc9947 */ /* 0x000fea0003800000 */
[----:B------:R-:W-:Y:S01]  /*2d80*/  BSSY.RECONVERGENT B2, `(.L_x_34) ;  /* 0x000005f000027945 */ /* 0x000fe20003800200 */
[----:B------:R-:W-:-:S03]  /*2d90*/  MOV R5, 0x1 ;  /* 0x0000000100057802 */ /* 0x000fc60000000f00 */
[----:B------:R-:W-:Y:S05]  /*2da0*/  @!P0 BRA `(.L_x_35) ;  /* 0x0000000400708947 */ /* 0x000fea0003800000 */
[----:B------:R-:W-:Y:S01]  /*2db0*/  HFMA2 R5, -RZ, RZ, 0, 5.9604644775390625e-08 ;  /* 0x00000001ff057431 */ /* 0x000fe200000001ff */
[----:B------:R-:W-:Y:S06]  /*2dc0*/  BSSY.RECONVERGENT B3, `(.L_x_35) ;  /* 0x000005a000037945 */ /* 0x000fec0003800200 */
.L_x_36:
[----:B------:R-:W0:Y:S01]  /*2dd0*/  LDC R45, c[0x0][0x380] ;  /* 0x0000e000ff2d7b82 */ /* 0x000e220000000800 */
[----:B------:R-:W-:-:S07]  /*2de0*/  IADD3 R6, PT, PT, R0, R5, RZ ;  /* 0x0000000500067210 */ /* 0x000fce0007ffe0ff */
[----:B------:R-:W1:Y:S08]  /*2df0*/  LDC.64 R20, c[0x0][0x388] ;  /* 0x0000e200ff147b82 */ /* 0x000e700000000a00 */
[----:B------:R-:W2:Y:S01]  /*2e00*/  LDC.64 R22, c[0x0][0x390] ;  /* 0x0000e400ff167b82 */ /* 0x000ea20000000a00 */
[-C--:B0-----:R-:W-:Y:S02]  /*2e10*/  IMAD R34, R5, R45.reuse, R2 ;  /* 0x0000002d05227224 */ /* 0x081fe400078e0202 */
[----:B------:R-:W-:-:S03]  /*2e20*/  IMAD R19, R6, R45, R44 ;  /* 0x0000002d06137224 */ /* 0x000fc600078e022c */
[----:B------:R-:W-:Y:S01]  /*2e30*/  IADD3 R13, PT, PT, R3, R34, RZ ;  /* 0x00000022030d7210 */ /* 0x000fe20007ffe0ff */
[----:B-1----:R-:W-:-:S05]  /*2e40*/  IMAD.WIDE R10, R19, 0x8, R20 ;  /* 0x00000008130a7825 */ /* 0x002fca00078e0214 */
[----:B------:R0:W3:Y:S01]  /*2e50*/  LDG.E.64 R42, desc[UR6][R10.64] ;  /* 0x000000060a2a7981 */ /* 0x0000e2000c1e1b00 */
[----:B--2---:R-:W-:-:S05]  /*2e60*/  IMAD.WIDE R12, R13, 0x8, R22 ;  /* 0x000000080d0c7825 */ /* 0x004fca00078e0216 */
[----:B------:R1:W3:Y:S01]  /*2e70*/  LDG.E.64 R28, desc[UR6][R12.64] ;  /* 0x000000060c1c7981 */ /* 0x0002e2000c1e1b00 */
[----:B------:R-:W-:-:S04]  /*2e80*/  IMAD.WIDE R18, R19, 0x8, R22 ;  /* 0x0000000813127825 */ /* 0x000fc800078e0216 */
[----:B------:R-:W-:Y:S01]  /*2e90*/  IMAD.WIDE R20, R34, 0x8, R20 ;  /* 0x0000000822147825 */ /* 0x000fe200078e0214 */
[----:B------:R2:W4:Y:S03]  /*2ea0*/  LDG.E.64 R24, desc[UR6][R18.64] ;  /* 0x0000000612187981 */ /* 0x000526000c1e1b00 */
[----:B------:R-:W-:Y:S02]  /*2eb0*/  IMAD R33, R6, R45, R2 ;  /* 0x0000002d06217224 */ /* 0x000fe400078e0202 */
[----:B------:R5:W4:Y:S01]  /*2ec0*/  LDG.E.64 R6, desc[UR6][R20.64] ;  /* 0x0000000614067981 */ /* 0x000b22000c1e1b00 */
[----:B------:R-:W-:-:S04]  /*2ed0*/  IMAD.WIDE R36, R3, 0x8, R20 ;  /* 0x0000000803247825 */ /* 0x000fc800078e0214 */
[----:B------:R-:W-:Y:S01]  /*2ee0*/  IMAD.WIDE R32, R33, 0x8, R22 ;  /* 0x0000000821207825 */ /* 0x000fe200078e0216 */
[----:B------:R-:W4:Y:S04]  /*2ef0*/  LDG.E.64 R16, desc[UR6][R36.64] ;  /* 0x0000000624107981 */ /* 0x000f28000c1e1b00 */
[----:B------:R5:W4:Y:S01]  /*2f00*/  LDG.E.64 R8, desc[UR6][R32.64] ;  /* 0x0000000620087981 */ /* 0x000b22000c1e1b00 */
[----:B0-----:R-:W-:-:S04]  /*2f10*/  IMAD.WIDE R10, R45, 0x8, R10 ;  /* 0x000000082d0a7825 */ /* 0x001fc800078e020a */
[----:B-1----:R-:W-:-:S05]  /*2f20*/  IMAD.WIDE R12, R45, 0x8, R12 ;  /* 0x000000082d0c7825 */ /* 0x002fca00078e020c */
[----:B------:R-:W4:Y:S01]  /*2f30*/  LDG.E.64 R30, desc[UR6][R12.64] ;  /* 0x000000060c1e7981 */ /* 0x000f22000c1e1b00 */
[----:B--2---:R-:W-:-:S04]  /*2f40*/  IMAD.WIDE R18, R45, 0x8, R18 ;  /* 0x000000082d127825 */ /* 0x004fc800078e0212 */
[----:B-----5:R-:W-:-:S05]  /*2f50*/  IMAD.WIDE R20, R45, 0x8, R20 ;  /* 0x000000082d147825 */ /* 0x020fca00078e0214 */
[----:B------:R-:W2:Y:S01]  /*2f60*/  LDG.E.64 R36, desc[UR6][R20.64] ;  /* 0x0000000614247981 */ /* 0x000ea2000c1e1b00 */
[----:B------:R-:W-:Y:S01]  /*2f70*/  IMAD.WIDE R32, R45, 0x8, R32 ;  /* 0x000000082d207825 */ /* 0x000fe200078e0220 */
[----:B---3--:R-:W-:-:S08]  /*2f80*/  DMUL R28, R42, R28 ;  /* 0x0000001c2a1c7228 */ /* 0x008fd00000000000 */
[----:B----4-:R-:W-:Y:S01]  /*2f90*/  DFMA R24, R6, R24, R28 ;  /* 0x000000180618722b */ /* 0x010fe2000000001c */
[----:B------:R0:W3:Y:S04]  /*2fa0*/  LDG.E.64 R6, desc[UR6][R10.64] ;  /* 0x000000060a067981 */ /* 0x0000e8000c1e1b00 */
[----:B------:R-:W4:Y:S03]  /*2fb0*/  LDG.E.64 R28, desc[UR6][R32.64] ;  /* 0x00000006201c7981 */ /* 0x000f26000c1e1b00 */
[----:B------:R-:W-:Y:S01]  /*2fc0*/  DFMA R8, R16, R8, R24 ;  /* 0x000000081008722b */ /* 0x000fe20000000018 */
[----:B------:R1:W2:Y:S01]  /*2fd0*/  LDG.E.64 R16, desc[UR6][R18.64] ;  /* 0x0000000612107981 */ /* 0x0002a2000c1e1b00 */
[----:B------:R-:W-:-:S06]  /*2fe0*/  IMAD.WIDE R24, R3, 0x8, R20 ;  /* 0x0000000803187825 */ /* 0x000fcc00078e0214 */
[----:B------:R-:W4:Y:S01]  /*2ff0*/  LDG.E.64 R24, desc[UR6][R24.64] ;  /* 0x0000000618187981 */ /* 0x000f22000c1e1b00 */
[----:B0-----:R-:W-:-:S04]  /*3000*/  IMAD.WIDE R10, R45, 0x8, R10 ;  /* 0x000000082d0a7825 */ /* 0x001fc800078e020a */
[----:B------:R-:W-:-:S05]  /*3010*/  IMAD.WIDE R12, R45, 0x8, R12 ;  /* 0x000000082d0c7825 */ /* 0x000fca00078e020c */
[----:B------:R-:W5:Y:S01]  /*3020*/  LDG.E.64 R40, desc[UR6][R12.64] ;  /* 0x000000060c287981 */ /* 0x000f62000c1e1b00 */
[----:B-1----:R-:W-:-:S04]  /*3030*/  IMAD.WIDE R18, R45, 0x8, R18 ;  /* 0x000000082d127825 */ /* 0x002fc800078e0212 */
[----:B------:R-:W-:-:S04]  /*3040*/  IMAD.WIDE R20, R45, 0x8, R20 ;  /* 0x000000082d147825 */ /* 0x000fc800078e0214 */
[----:B------:R-:W-:-:S04]  /*3050*/  IMAD.WIDE R22, R34, 0x8, R22 ;  /* 0x0000000822167825 */ /* 0x000fc800078e0216 */
[----:B------:R-:W-:Y:S01]  /*3060*/  IMAD.WIDE R34, R3, 0x8, R20 ;  /* 0x0000000803227825 */ /* 0x000fe200078e0214 */
[----:B------:R-:W5:Y:S03]  /*3070*/  LDG.E.64 R38, desc[UR6][R22.64] ;  /* 0x0000000616267981 */ /* 0x000f66000c1e1b00 */
[----:B------:R-:W-:Y:S02]  /*3080*/  IMAD.WIDE R32, R45, 0x8, R32 ;  /* 0x000000082d207825 */ /* 0x000fe400078e0220 */
[----:B------:R-:W5:Y:S01]  /*3090*/  LDG.E.64 R34, desc[UR6][R34.64] ;  /* 0x0000000622227981 */ /* 0x000f62000c1e1b00 */
[----:B---3--:R-:W-:-:S08]  /*30a0*/  DMUL R30, R6, R30 ;  /* 0x0000001e061e7228 */ /* 0x008fd00000000000 */
[----:B--2---:R-:W-:Y:S01]  /*30b0*/  DFMA R30, R36, R16, R30 ;  /* 0x00000010241e722b */ /* 0x004fe2000000001e */
[----:B------:R0:W2:Y:S04]  /*30c0*/  LDG.E.64 R16, desc[UR6][R10.64] ;  /* 0x000000060a107981 */ /* 0x0000a8000c1e1b00 */
[----:B------:R-:W3:Y:S03]  /*30d0*/  LDG.E.64 R36, desc[UR6][R32.64] ;  /* 0x0000000620247981 */ /* 0x000ee6000c1e1b00 */
[----:B----4-:R-:W-:Y:S01]  /*30e0*/  DFMA R24, R24, R28, R30 ;  /* 0x0000001c1818722b */ /* 0x010fe2000000001e */
[----:B------:R1:W4:Y:S04]  /*30f0*/  LDG.E.64 R28, desc[UR6][R18.64] ;  /* 0x00000006121c7981 */ /* 0x000328000c1e1b00 */
[----:B------:R1:W4:Y:S01]  /*3100*/  LDG.E.64 R30, desc[UR6][R20.64] ;  /* 0x00000006141e7981 */ /* 0x000322000c1e1b00 */
[----:B0-----:R-:W-:-:S04]  /*3110*/  IMAD.WIDE R10, R45, 0x8, R10 ;  /* 0x000000082d0a7825 */ /* 0x001fc800078e020a */
[C---:B------:R-:W-:Y:S02]  /*3120*/  IMAD.WIDE R12, R45.reuse, 0x8, R12 ;  /* 0x000000082d0c7825 */ /* 0x040fe400078e020c */
[----:B------:R-:W3:Y:S02]  /*3130*/  LDG.E.64 R10, desc[UR6][R10.64] ;  /* 0x000000060a0a7981 */ /* 0x000ee4000c1e1b00 */
[C---:B-1----:R-:W-:Y:S02]  /*3140*/  IMAD.WIDE R18, R45.reuse, 0x8, R18 ;  /* 0x000000082d127825 */ /* 0x042fe400078e0212 */
[----:B------:R-:W3:Y:S02]  /*3150*/  LDG.E.64 R12, desc[UR6][R12.64] ;  /* 0x000000060c0c7981 */ /* 0x000ee4000c1e1b00 */
[C---:B------:R-:W-:Y:S02]  /*3160*/  IMAD.WIDE R20, R45.reuse, 0x8, R20 ;  /* 0x000000082d147825 */ /* 0x040fe400078e0214 */
[----:B------:R-:W3:Y:S01]  /*3170*/  LDG.E.64 R18, desc[UR6][R18.64] ;  /* 0x0000000612127981 */ /* 0x000ee2000c1e1b00 */
[----:B-----5:R-:W-:Y:S01]  /*3180*/  DFMA R38, R42, R38, R8 ;  /* 0x000000262a26722b */ /* 0x020fe20000000008 */
[----:B------:R-:W-:-:S06]  /*3190*/  IMAD.WIDE R32, R45, 0x8, R32 ;  /* 0x000000082d207825 */ /* 0x000fcc00078e0220 */
[----:B------:R-:W5:Y:S01]  /*31a0*/  LDG.E.64 R32, desc[UR6][R32.64] ;  /* 0x0000000620207981 */ /* 0x000f62000c1e1b00 */
[----:B--2---:R-:W-:-:S08]  /*31b0*/  DMUL R40, R16, R40 ;  /* 0x0000002810287228 */ /* 0x004fd00000000000 */
[----:B----4-:R-:W-:Y:S01]  /*31c0*/  DFMA R28, R30, R28, R40 ;  /* 0x0000001c1e1c722b */ /* 0x010fe20000000028 */
[----:B------:R-:W-:Y:S02]  /*31d0*/  IMAD.WIDE R30, R45, 0x8, R22 ;  /* 0x000000082d1e7825 */ /* 0x000fe400078e0216 */
[----:B------:R-:W2:Y:S04]  /*31e0*/  LDG.E.64 R22, desc[UR6][R20.64] ;  /* 0x0000000614167981 */ /* 0x000ea8000c1e1b00 */
[----:B------:R-:W4:Y:S01]  /*31f0*/  LDG.E.64 R8, desc[UR6][R30.64] ;  /* 0x000000061e087981 */ /* 0x000f22000c1e1b00 */
[----:B---3--:R-:W-:Y:S01]  /*3200*/  DFMA R28, R34, R36, R28 ;  /* 0x00000024221c722b */ /* 0x008fe2000000001c */
[----:B------:R-:W-:-:S04]  /*3210*/  IMAD.WIDE R36, R3, 0x8, R20 ;  /* 0x0000000803247825 */ /* 0x000fc800078e0214 */
[C---:B------:R-:W-:Y:S02]  /*3220*/  IMAD.WIDE R34, R45.reuse, 0x8, R30 ;  /* 0x000000082d227825 */ /* 0x040fe400078e021e */
[----:B------:R-:W5:Y:S04]  /*3230*/  LDG.E.64 R36, desc[UR6][R36.64] ;  /* 0x0000000624247981 */ /* 0x000f68000c1e1b00 */
[----:B------:R-:W3:Y:S01]  /*3240*/  LDG.E.64 R40, desc[UR6][R34.64] ;  /* 0x0000000622287981 */ /* 0x000ee2000c1e1b00 */
[----:B------:R-:W-:-:S06]  /*3250*/  IMAD.WIDE R42, R45, 0x8, R34 ;  /* 0x000000082d2a7825 */ /* 0x000fcc00078e0222 */
[----:B------:R-:W3:Y:S01]  /*3260*/  LDG.E.64 R42, desc[UR6][R42.64] ;  /* 0x000000062a2a7981 */ /* 0x000ee2000c1e1b00 */
[----:B------:R-:W-:Y:S02]  /*3270*/  DMUL R12, R10, R12 ;  /* 0x0000000c0a0c7228 */ /* 0x000fe40000000000 */
[----:B------:R-:W-:-:S06]  /*3280*/  DADD R38, R38, R26 ;  /* 0x0000000026267229 */ /* 0x000fcc000000001a */
[----:B--2---:R-:W-:Y:S02]  /*3290*/  DFMA R12, R22, R18, R12 ;  /* 0x00000012160c722b */ /* 0x004fe4000000000c */
[----:B----4-:R-:W-:Y:S01]  /*32a0*/  DFMA R8, R6, R8, R24 ;  /* 0x000000080608722b */ /* 0x010fe20000000018 */
[----:B------:R-:W-:Y:S02]  /*32b0*/  IADD3 R6, PT, PT, R5, 0x3, RZ ;  /* 0x0000000305067810 */ /* 0x000fe40007ffe0ff */
[----:B------:R-:W-:-:S05]  /*32c0*/  LOP3.LUT R7, R4, 0xfffffffc, RZ, 0xc0, !PT ;  /* 0xfffffffc04077812 */ /* 0x000fca00078ec0ff */
[----:B------:R-:W-:Y:S02]  /*32d0*/  DADD R8, R38, R8 ;  /* 0x0000000026087229 */ /* 0x000fe40000000008 */
[----:B-----5:R-:W-:Y:S02]  /*32e0*/  DFMA R12, R36, R32, R12 ;  /* 0x00000020240c722b */ /* 0x020fe4000000000c */
[----:B---3--:R-:W-:Y:S01]  /*32f0*/  DFMA R28, R16, R40, R28 ;  /* 0x00000028101c722b */ /* 0x008fe2000000001c */
[----:B------:R-:W-:-:S05]  /*3300*/  ISETP.NE.AND P1, PT, R6, R7, PT ;  /* 0x000000070600720c */ /* 0x000fca0003f25270 */
[----:B------:R-:W-:Y:S02]  /*3310*/  DFMA R12, R10, R42, R12 ;  /* 0x0000002a0a0c722b */ /* 0x000fe4000000000c */
[----:B------:R-:W-:Y:S01]  /*3320*/  DADD R8, R8, R28 ;  /* 0x0000000008087229 */ /* 0x000fe2000000001c */
[----:B------:R-:W-:-:S07]  /*3330*/  IADD3 R5, PT, PT, R5, 0x4, RZ ;  /* 0x0000000405057810 */ /* 0x000fce0007ffe0ff */
[----:B------:R-:W-:Y:S01]  /*3340*/  DADD R26, R8, R12 ;  /* 0x00000000081a7229 */ /* 0x000fe2000000000c */
[----:B------:R-:W-:Y:S10]  /*3350*/  @P1 BRA `(.L_x_36) ;  /* 0xfffffff8009c1947 */ /* 0x000ff4000383ffff */
[----:B------:R-:W-:Y:S05]  /*3360*/  BSYNC.RECONVERGENT B3 ;  /* 0x0000000000037941 */ /* 0x000fea0003800200 */
.L_x_35:
[----:B------:R-:W-:Y:S05]  /*3370*/  BSYNC.RECONVERGENT B2 ;  /* 0x0000000000027941 */ /* 0x000fea0003800200 */
.L_x_34:
[----:B------:R-:W-:-:S04]  /*3380*/  LOP3.LUT R6, R4, 0x3, RZ, 0xc0, !PT ;  /* 0x0000000304067812 */ /* 0x000fc800078ec0ff */
[----:B------:R-:W-:-:S13]  /*3390*/  ISETP.NE.AND P1, PT, R6, RZ, PT ;  /* 0x000000ff0600720c */ /* 0x000fda0003f25270 */
        /* <DEDUP_REMOVED lines=11> */
[----:B------:R-:W-:Y:S01]  /*3450*/  IMAD R43, R6, R39, R2 ;  /* 0x00000027062b7224 */ /* 0x000fe200078e0202 */
[----:B------:R-:W-:Y:S01]  /*3460*/  IADD3 R23, PT, PT, R3, R16, RZ ;  /* 0x0000001003177210 */ /* 0x000fe20007ffe0ff */
[----:B-1----:R-:W-:-:S05]  /*3470*/  IMAD.WIDE R18, R37, 0x8, R34 ;  /* 0x0000000825127825 */ /* 0x002fca00078e0222 */
[----:B------:R-:W3:Y:S01]  /*3480*/  LDG.E.64 R12, desc[UR6][R18.64] ;  /* 0x00000006120c7981 */ /* 0x000ee2000c1e1b00 */
[----:B--2---:R-:W-:-:S05]  /*3490*/  IMAD.WIDE R22, R23, 0x8, R32 ;  /* 0x0000000817167825 */ /* 0x004fca00078e0220 */
[----:B------:R0:W3:Y:S01]  /*34a0*/  LDG.E.64 R10, desc[UR6][R22.64] ;  /* 0x00000006160a7981 */ /* 0x0000e2000c1e1b00 */
[----:B------:R-:W-:-:S04]  /*34b0*/  IMAD.WIDE R8, R39, 0x8, R18 ;  /* 0x0000000827087825 */ /* 0x000fc800078e0212 */
[----:B------:R-:W-:Y:S02]  /*34c0*/  IMAD.WIDE R6, R39, 0x8, R22 ;  /* 0x0000000827067825 */ /* 0x000fe400078e0216 */
[----:B------:R-:W2:Y:S02]  /*34d0*/  LDG.E.64 R8, desc[UR6][R8.64] ;  /* 0x0000000608087981 */ /* 0x000ea4000c1e1b00 */
[----:B------:R-:W-:Y:S02]  /*34e0*/  IMAD.WIDE R36, R37, 0x8, R32 ;  /* 0x0000000825247825 */ /* 0x000fe400078e0220 */
[----:B------:R-:W2:Y:S02]  /*34f0*/  LDG.E.64 R6, desc[UR6][R6.64] ;  /* 0x0000000606067981 */ /* 0x000ea4000c1e1b00 */
[----:B------:R-:W-:Y:S02]  /*3500*/  IMAD.WIDE R34, R16, 0x8, R34 ;  /* 0x0000000810227825 */ /* 0x000fe400078e0222 */
[----:B------:R1:W4:Y:S02]  /*3510*/  LDG.E.64 R30, desc[UR6][R36.64] ;  /* 0x00000006241e7981 */ /* 0x000324000c1e1b00 */
[----:B------:R-:W-:-:S02]  /*3520*/  IMAD.WIDE R20, R39, 0x8, R36 ;  /* 0x0000000827147825 */ /* 0x000fc400078e0224 */
[----:B------:R5:W4:Y:S02]  /*3530*/  LDG.E.64 R28, desc[UR6][R34.64] ;  /* 0x00000006221c7981 */ /* 0x000b24000c1e1b00 */
[----:B0-----:R-:W-:Y:S02]  /*3540*/  IMAD.WIDE R22, R3, 0x8, R34 ;  /* 0x0000000803167825 */ /* 0x001fe400078e0222 */
[----:B------:R-:W4:Y:S02]  /*3550*/  LDG.E.64 R20, desc[UR6][R20.64] ;  /* 0x0000000614147981 */ /* 0x000f24000c1e1b00 */
[----:B------:R-:W-:Y:S02]  /*3560*/  IMAD.WIDE R42, R43, 0x8, R32 ;  /* 0x000000082b2a7825 */ /* 0x000fe400078e0220 */
[----:B------:R-:W4:Y:S02]  /*3570*/  LDG.E.64 R22, desc[UR6][R22.64] ;  /* 0x0000000616167981 */ /* 0x000f24000c1e1b00 */
[----:B------:R-:W-:-:S02]  /*3580*/  IMAD.WIDE R40, R39, 0x8, R34 ;  /* 0x0000000827287825 */ /* 0x000fc400078e0222 */
[----:B------:R-:W4:Y:S02]  /*3590*/  LDG.E.64 R24, desc[UR6][R42.64] ;  /* 0x000000062a187981 */ /* 0x000f24000c1e1b00 */
[----:B-1----:R-:W-:Y:S02]  /*35a0*/  IMAD.WIDE R36, R39, 0x8, R42 ;  /* 0x0000000827247825 */ /* 0x002fe400078e022a */
[----:B------:R-:W4:Y:S02]  /*35b0*/  LDG.E.64 R18, desc[UR6][R40.64] ;  /* 0x0000000628127981 */ /* 0x000f24000c1e1b00 */
[----:B-----5:R-:W-:Y:S02]  /*35c0*/  IMAD.WIDE R34, R3, 0x8, R40 ;  /* 0x0000000803227825 */ /* 0x020fe400078e0228 */
[----:B------:R-:W5:Y:S02]  /*35d0*/  LDG.E.64 R36, desc[UR6][R36.64] ;  /* 0x0000000624247981 */ /* 0x000f64000c1e1b00 */
[----:B------:R-:W-:-:S02]  /*35e0*/  IMAD.WIDE R32, R16, 0x8, R32 ;  /* 0x0000000810207825 */ /* 0x000fc400078e0220 */
[----:B------:R-:W5:Y:S04]  /*35f0*/  LDG.E.64 R34, desc[UR6][R34.64] ;  /* 0x0000000622227981 */ /* 0x000f68000c1e1b00 */
[----:B------:R-:W5:Y:S01]  /*3600*/  LDG.E.64 R16, desc[UR6][R32.64] ;  /* 0x0000000620107981 */ /* 0x000f62000c1e1b00 */
[----:B------:R-:W-:-:S06]  /*3610*/  IMAD.WIDE R38, R39, 0x8, R32 ;  /* 0x0000000827267825 */ /* 0x000fcc00078e0220 */
[----:B------:R-:W5:Y:S01]  /*3620*/  LDG.E.64 R38, desc[UR6][R38.64] ;  /* 0x0000000626267981 */ /* 0x000f62000c1e1b00 */
[----:B------:R-:W-:Y:S01]  /*3630*/  IADD3 R5, PT, PT, R5, 0x2, RZ ;  /* 0x0000000205057810 */ /* 0x000fe20007ffe0ff */
[----:B---3--:R-:W-:Y:S02]  /*3640*/  DMUL R10, R12, R10 ;  /* 0x0000000a0c0a7228 */ /* 0x008fe40000000000 */
[----:B--2---:R-:W-:-:S06]  /*3650*/  DMUL R6, R8, R6 ;  /* 0x0000000608067228 */ /* 0x004fcc0000000000 */
[----:B----4-:R-:W-:-:S08]  /*3660*/  DFMA R10, R28, R30, R10 ;  /* 0x0000001e1c0a722b */ /* 0x010fd0000000000a */
[----:B------:R-:W-:Y:S02]  /*3670*/  DFMA R10, R22, R24, R10 ;  /* 0x00000018160a722b */ /* 0x000fe4000000000a */
[----:B------:R-:W-:-:S08]  /*3680*/  DFMA R6, R18, R20, R6 ;  /* 0x000000141206722b */ /* 0x000fd00000000006 */
[----:B-----5:R-:W-:Y:S02]  /*3690*/  DFMA R6, R34, R36, R6 ;  /* 0x000000242206722b */ /* 0x020fe40000000006 */
[----:B------:R-:W-:-:S06]  /*36a0*/  DFMA R10, R12, R16, R10 ;  /* 0x000000100c0a722b */ /* 0x000fcc000000000a */
[----:B------:R-:W-:Y:S02]  /*36b0*/  DFMA R6, R8, R38, R6 ;  /* 0x000000260806722b */ /* 0x000fe40000000006 */
[----:B------:R-:W-:-:S08]  /*36c0*/  DADD R10, R26, R10 ;  /* 0x000000001a0a7229 */ /* 0x000fd0000000000a */
[----:B------:R-:W-:-:S11]  /*36d0*/  DADD R26, R10, R6 ;  /* 0x000000000a1a7229 */ /* 0x000fd60000000006 */
.L_x_38:
[----:B------:R-:W-:Y:S05]  /*36e0*/  BSYNC.RECONVERGENT B2 ;  /* 0x0000000000027941 */ /* 0x000fea0003800200 */
.L_x_37:
[----:B------:R-:W-:Y:S05]  /*36f0*/  @!P2 BRA `(.L_x_33) ;  /* 0x00000000006ca947 */ /* 0x000fea0003800000 */
[----:B------:R-:W0:Y:S01]  /*3700*/  LDCU UR5, c[0x0][0x380] ;  /* 0x00007000ff0577ac */ /* 0x000e220008000800 */
[----:B------:R-:W1:Y:S01]  /*3710*/  LDC.64 R12, c[0x0][0x388] ;  /* 0x0000e200ff0c7b82 */ /* 0x000e620000000a00 */
[----:B------:R-:W-:-:S07]  /*3720*/  IADD3 R17, PT, PT, R0, R5, RZ ;  /* 0x0000000500117210 */ /* 0x000fce0007ffe0ff */
[----:B------:R-:W2:Y:S01]  /*3730*/  LDC.64 R8, c[0x0][0x390] ;  /* 0x0000e400ff087b82 */ /* 0x000ea20000000a00 */
[----:B0-----:R-:W-:Y:S02]  /*3740*/  IMAD R5, R5, UR5, R2 ;  /* 0x0000000505057c24 */ /* 0x001fe4000f8e0202 */
[----:B------:R-:W-:-:S03]  /*3750*/  IMAD R19, R17, UR5, R44 ;  /* 0x0000000511137c24 */ /* 0x000fc6000f8e022c */
[----:B------:R-:W-:Y:S01]  /*3760*/  IADD3 R11, PT, PT, R3, R5, RZ ;  /* 0x00000005030b7210 */ /* 0x000fe20007ffe0ff */
[----:B-1----:R-:W-:-:S06]  /*3770*/  IMAD.WIDE R6, R19, 0x8, R12 ;  /* 0x0000000813067825 */ /* 0x002fcc00078e020c */
[----:B------:R-:W3:Y:S01]  /*3780*/  LDG.E.64 R6, desc[UR6][R6.64] ;  /* 0x0000000606067981 */ /* 0x000ee2000c1e1b00 */
[----:B--2---:R-:W-:-:S04]  /*3790*/  IMAD.WIDE R10, R11, 0x8, R8 ;  /* 0x000000080b0a7825 */ /* 0x004fc800078e0208 */
[----:B------:R-:W-:Y:S02]  /*37a0*/  IMAD.WIDE R18, R19, 0x8, R8 ;  /* 0x0000000813127825 */ /* 0x000fe400078e0208 */
[----:B------:R-:W3:Y:S02]  /*37b0*/  LDG.E.64 R10, desc[UR6][R10.64] ;  /* 0x000000060a0a7981 */ /* 0x000ee4000c1e1b00 */
[----:B------:R-:W-:Y:S02]  /*37c0*/  IMAD.WIDE R12, R5, 0x8, R12 ;  /* 0x00000008050c7825 */ /* 0x000fe400078e020c */
[----:B------:R-:W2:Y:S02]  /*37d0*/  LDG.E.64 R18, desc[UR6][R18.64] ;  /* 0x0000000612127981 */ /* 0x000ea4000c1e1b00 */
[----:B------:R-:W-:Y:S02]  /*37e0*/  IMAD R23, R17, UR5, R2 ;  /* 0x0000000511177c24 */ /* 0x000fe4000f8e0202 */
[----:B------:R-:W2:Y:S01]  /*37f0*/  LDG.E.64 R16, desc[UR6][R12.64] ;  /* 0x000000060c107981 */ /* 0x000ea2000c1e1b00 */
[----:B------:R-:W-:-:S04]  /*3800*/  IMAD.WIDE R20, R3, 0x8, R12 ;  /* 0x0000000803147825 */ /* 0x000fc800078e020c */
[--C-:B------:R-:W-:Y:S02]  /*3810*/  IMAD.WIDE R22, R23, 0x8, R8.reuse ;  /* 0x0000000817167825 */ /* 0x100fe400078e0208 */
[----:B------:R-:W4:Y:S02]  /*3820*/  LDG.E.64 R20, desc[UR6][R20.64] ;  /* 0x0000000614147981 */ /* 0x000f24000c1e1b00 */
[----:B------:R-:W-:Y:S02]  /*3830*/  IMAD.WIDE R8, R5, 0x8, R8 ;  /* 0x0000000805087825 */ /* 0x000fe400078e0208 */
[----:B------:R-:W4:Y:S04]  /*3840*/  LDG.E.64 R22, desc[UR6][R22.64] ;  /* 0x0000000616167981 */ /* 0x000f28000c1e1b00 */
[----:B------:R-:W5:Y:S01]  /*3850*/  LDG.E.64 R8, desc[UR6][R8.64] ;  /* 0x0000000608087981 */ /* 0x000f62000c1e1b00 */
[----:B---3--:R-:W-:-:S08]  /*3860*/  DMUL R10, R6, R10 ;  /* 0x0000000a060a7228 */ /* 0x008fd00000000000 */
[----:B--2---:R-:W-:-:S08]  /*3870*/  DFMA R10, R16, R18, R10 ;  /* 0x00000012100a722b */ /* 0x004fd0000000000a */
[----:B----4-:R-:W-:-:S08]  /*3880*/  DFMA R10, R20, R22, R10 ;  /* 0x00000016140a722b */ /* 0x010fd0000000000a */
[----:B-----5:R-:W-:-:S08]  /*3890*/  DFMA R10, R6, R8, R10 ;  /* 0x00000008060a722b */ /* 0x020fd0000000000a */
[----:B------:R-:W-:-:S11]  /*38a0*/  DADD R26, R26, R10 ;  /* 0x000000001a1a7229 */ /* 0x000fd6000000000a */
.L_x_33:
[----:B------:R-:W-:Y:S05]  /*38b0*/  BSYNC.RECONVERGENT B1 ;  /* 0x0000000000017941 */ /* 0x000fea0003800200 */
.L_x_32:
[----:B------:R-:W0:Y:S01]  /*38c0*/  LDCU UR5, c[0x0][0x380] ;  /* 0x00007000ff0577ac */ /* 0x000e220008000800 */
[----:B------:R-:W-:Y:S01]  /*38d0*/  IADD3 R2, PT, PT, R2, 0x1, RZ ;  /* 0x0000000102027810 */ /* 0x000fe20007ffe0ff */
[----:B------:R-:W-:Y:S01]  /*38e0*/  DADD R14, R26, R14 ;  /* 0x000000001a0e7229 */ /* 0x000fe2000000000e */
[----:B0-----:R-:W-:-:S04]  /*38f0*/  IADD3 R5, PT, PT, -R3, UR5, RZ ;  /* 0x0000000503057c10 */ /* 0x001fc8000fffe1ff */
[----:B------:R-:W-:-:S13]  /*3900*/  ISETP.NE.AND P1, PT, R2, R5, PT ;  /* 0x000000050200720c */ /* 0x000fda0003f25270 */
[----:B------:R-:W-:Y:S05]  /*3910*/  @P1 BRA `(.L_x_39) ;  /* 0xffffffe0008c1947 */ /* 0x000fea000383ffff */
.L_x_21:
[----:B------:R-:W-:Y:S05]  /*3920*/  BSYNC.RECONVERGENT B0 ;  /* 0x0000000000007941 */ /* 0x000fea0003800200 */
.L_x_20:
[----:B------:R-:W0:Y:S01]  /*3930*/  LDC.64 R4, c[0x0][0x398] ;  /* 0x0000e600ff047b82 */ /* 0x000e220000000a00 */
[----:B------:R-:W1:Y:S01]  /*3940*/  LDCU UR5, c[0x0][0x384] ;  /* 0x00007080ff0577ac */ /* 0x000e620008000800 */
[----:B------:R-:W-:Y:S01]  /*3950*/  DMUL R14, R14, 0.25 ;  /* 0x3fd000000e0e7828 */ /* 0x000fe20000000000 */
[----:B-1----:R-:W-:-:S04]  /*3960*/  IMAD R3, R0, UR5, R3 ;  /* 0x0000000500037c24 */ /* 0x002fc8000f8e0203 */
[----:B0-----:R-:W-:-:S05]  /*3970*/  IMAD.WIDE R2, R3, 0x8, R4 ;  /* 0x0000000803027825 */ /* 0x001fca00078e0204 */
[----:B------:R-:W-:Y:S01]  /*3980*/  STG.E.64 desc[UR6][R2.64], R14 ;  /* 0x0000000e02007986 */ /* 0x000fe2000c101b06 */
[----:B------:R-:W-:Y:S05]  /*3990*/  EXIT ;  /* 0x000000000000794d */ /* 0x000fea0003800000 */
.L_x_40:
[----:B------:R-:W-:-:S00]  /*39a0*/  BRA `(.L_x_40) ;  /* 0xfffffffc00fc7947 */ /* 0x000fc0000383ffff */
[----:B------:R-:W-:-:S00]  /*39b0*/  NOP ;  /* 0x0000000000007918 */ /* 0x000fc00000000000 */
        /* <DEDUP_REMOVED lines=12> */
.L_x_50:


//--------------------- .text._Z13chebyprod_impiiPKdS0_Pd --------------------------
	.section	.text._Z13chebyprod_impiiPKdS0_Pd,"ax",@progbits
	.align	128
        .global         _Z13chebyprod_impiiPKdS0_Pd
        .type           _Z13chebyprod_impiiPKdS0_Pd,@function
        .size           _Z13chebyprod_impiiPKdS0_Pd,(.L_x_51 - _Z13chebyprod_impiiPKdS0_Pd)
        .other          _Z13chebyprod_impiiPKdS0_Pd,@"STO_CUDA_ENTRY STV_DEFAULT"
_Z13chebyprod_impiiPKdS0_Pd:
.text._Z13chebyprod_impiiPKdS0_Pd:
[----:B------:R-:W-:Y:S01]  /*0000*/  LDC R1, c[0x0][0x37c] ;  /* 0x0000df00ff017b82 */ /* 0x000fe20000000800 */
[----:B------:R-:W0:Y:S07]  /*0010*/  S2R R0, SR_TID.Y ;  /* 0x0000000000007919 */ /* 0x000e2e0000002200 */
[----:B------:R-:W1:Y:S01]  /*0020*/  LDC.64 R14, c[0x0][0x380] ;  /* 0x0000e000ff0e7b82 */ /* 0x000e620000000a00 */
[----:B------:R-:W0:Y:S01]  /*0030*/  LDCU UR4, c[0x0][0x364] ;  /* 0x00006c80ff0477ac */ /* 0x000e220008000800 */
[----:B------:R-:W0:Y:S06]  /*0040*/  S2R R3, SR_CTAID.Y ;  /* 0x0000000000037919 */ /* 0x000e2c0000002600 */
[----:B------:R-:W1:Y:S02]  /*0050*/  S2UR UR6, SR_CTAID.X ;  /* 0x00000000000679c3 */ /* 0x000e640000002500 */
[----:B-1----:R-:W-:-:S02]  /*0060*/  VIADD R2, R14, -UR6 ;  /* 0x800000060e027c36 */ /* 0x002fc40008000000 */
[----:B0-----:R-:W-:-:S03]  /*0070*/  IMAD R0, R3, UR4, R0 ;  /* 0x0000000403007c24 */ /* 0x001fc6000f8e0200 */
[----:B------:R-:W-:Y:S02]  /*0080*/  VIMNMX R2, PT, PT, R2, UR6, !PT ;  /* 0x0000000602027c48 */ /* 0x000fe4000ffe0100 */
[----:B------:R-:W-:-:S03]  /*0090*/  ISETP.GE.AND P0, PT, R0, R15, PT ;  /* 0x0000000f0000720c */ /* 0x000fc60003f06270 */
[----:B------:R-:W-:Y:S01]  /*00a0*/  VIADD R2, R2, 0x1 ;  /* 0x0000000102027836 */ /* 0x000fe20000000000 */
[----:B------:R-:W-:-:S13]  /*00b0*/  ISETP.LE.OR P0, PT, R14, UR6, P0 ;  /* 0x000000060e007c0c */ /* 0x000fda0008703670 */
[----:B------:R-:W-:Y:S05]  /*00c0*/  @P0 EXIT ;  /* 0x000000000000094d */ /* 0x000fea0003800000 */
[C---:B------:R-:W-:Y:S01]  /*00d0*/  LOP3.LUT P0, RZ, R2.reuse, 0x1f, RZ, 0xc0, !PT ;  /* 0x0000001f02ff7812 */ /* 0x040fe2000780c0ff */
[----:B------:R-:W0:Y:S01]  /*00e0*/  S2R R5, SR_TID.X ;  /* 0x0000000000057919 */ /* 0x000e220000002100 */
[----:B------:R-:W-:Y:S01]  /*00f0*/  SHF.R.U32.HI R3, RZ, 0x5, R2 ;  /* 0x00000005ff037819 */ /* 0x000fe20000011602 */
[----:B------:R-:W1:Y:S01]  /*0100*/  LDCU.64 UR8, c[0x0][0x358] ;  /* 0x00006b00ff0877ac */ /* 0x000e620008000a00 */
[----:B------:R-:W-:Y:S02]  /*0110*/  LEA.HI R2, R2, 0x1, RZ, 0x1b ;  /* 0x0000000102027811 */ /* 0x000fe400078fd8ff */
[----:B------:R-:W-:-:S07]  /*0120*/  CS2R R12, SRZ ;  /* 0x00000000000c7805 */ /* 0x000fce000001ff00 */
[----:B------:R-:W-:-:S04]  /*0130*/  @!P0 IADD3 R2, PT, PT, R3, RZ, RZ ;  /* 0x000000ff03028210 */ /* 0x000fc80007ffe0ff */
[----:B------:R-:W-:-:S13]  /*0140*/  ISETP.NE.AND P0, PT, R2, RZ, PT ;  /* 0x000000ff0200720c */ /* 0x000fda0003f05270 */
[----:B-1----:R-:W-:Y:S05]  /*0150*/  @!P0 BRA `(.L_x_41) ;  /* 0x0000000400a88947 */ /* 0x002fea0003800000 */
[----:B------:R-:W-:Y:S01]  /*0160*/  IMAD.IADD R3, R15, 0x1, -R0 ;  /* 0x000000010f037824 */ /* 0x000fe200078e0a00 */
[----:B------:R-:W-:Y:S01]  /*0170*/  CS2R R12, SRZ ;  /* 0x00000000000c7805 */ /* 0x000fe2000001ff00 */
[----:B------:R-:W-:-:S06]  /*0180*/  UMOV UR4, URZ ;  /* 0x000000ff00047c82 */ /* 0x000fcc0008000000 */
.L_x_48:
[----:B------:R-:W1:Y:S01]  /*0190*/  LDC R31, c[0x0][0x380] ;  /* 0x0000e000ff1f7b82 */ /* 0x000e620000000800 */
[----:B------:R-:W2:Y:S01]  /*01a0*/  LDCU UR5, c[0x0][0x380] ;  /* 0x00007000ff0577ac */ /* 0x000ea20008000800 */
[----:B------:R-:W-:Y:S01]  /*01b0*/  VIMNMX R10, PT, PT, R0, R3, !PT ;  /* 0x00000003000a7248 */ /* 0x000fe20007fe0100 */
[----:B------:R-:W-:Y:S01]  /*01c0*/  BSSY.RECONVERGENT B0, `(.L_x_42) ;  /* 0x0000061000007945 */ /* 0x000fe20003800200 */
[C---:B0-----:R-:W-:Y:S01]  /*01d0*/  IADD3 R7, PT, PT, -R5.reuse, UR6, RZ ;  /* 0x0000000605077c10 */ /* 0x041fe2000fffe1ff */
[----:B------:R-:W-:Y:S01]  /*01e0*/  UIADD3 UR4, UPT, UPT, UR4, 0x1, URZ ;  /* 0x0000000104047890 */ /* 0x000fe2000fffe0ff */
[----:B------:R-:W-:Y:S01]  /*01f0*/  VIADD R9, R5, UR6 ;  /* 0x0000000605097c36 */ /* 0x000fe20008000000 */
[----:B------:R-:W-:Y:S01]  /*0200*/  MOV R4, 0xffffffff ;  /* 0xffffffff00047802 */ /* 0x000fe20000000f00 */
[----:B------:R-:W-:Y:S02]  /*0210*/  IMAD.MOV.U32 R6, RZ, RZ, 0x1 ;  /* 0x00000001ff067424 */ /* 0x000fe400078e00ff */
[----:B------:R-:W-:Y:S01]  /*0220*/  IMAD.MOV.U32 R11, RZ, RZ, R5 ;  /* 0x000000ffff0b7224 */ /* 0x000fe200078e0005 */
[----:B------:R-:W-:Y:S01]  /*0230*/  ISETP.NE.AND P2, PT, R2, UR4, PT ;  /* 0x0000000402007c0c */ /* 0x000fe2000bf45270 */
[----:B--2---:R-:W-:-:S02]  /*0240*/  UIADD3 UR5, UPT, UPT, -UR6, UR5, URZ ;  /* 0x0000000506057290 */ /* 0x004fc4000fffe1ff */
[----:B-1----:R-:W-:-:S04]  /*0250*/  IMAD R8, R0, R31, UR6 ;  /* 0x0000000600087e24 */ /* 0x002fc8000f8e021f */
[C---:B------:R-:W-:Y:S01]  /*0260*/  ISETP.GE.AND P0, PT, R5.reuse, UR5, PT ;  /* 0x0000000505007c0c */ /* 0x040fe2000bf06270 */
[--C-:B------:R-:W-:Y:S02]  /*0270*/  IMAD R31, R0, R31, R5.reuse ;  /* 0x0000001f001f7224 */ /* 0x100fe400078e0205 */
[C---:B------:R-:W-:Y:S01]  /*0280*/  IMAD.IADD R35, R8.reuse, 0x1, -R5 ;  /* 0x0000000108237824 */ /* 0x040fe200078e0a05 */
[----:B------:R-:W-:Y:S01]  /*0290*/  IADD3 R33, PT, PT, R8, R5, RZ ;  /* 0x0000000508217210 */ /* 0x000fe20007ffe0ff */
[----:B------:R-:W-:Y:S01]  /*02a0*/  IMAD.MOV.U32 R37, RZ, RZ, R31 ;  /* 0x000000ffff257224 */ /* 0x000fe200078e001f */
[----:B------:R-:W-:Y:S01]  /*02b0*/  IADD3 R8, PT, PT, -R10, RZ, RZ ;  /* 0x000000ff0a087210 */ /* 0x000fe20007ffe1ff */
[----:B------:R-:W-:Y:S01]  /*02c0*/  IMAD.MOV.U32 R30, RZ, RZ, R35 ;  /* 0x000000ffff1e7224 */ /* 0x000fe200078e0023 */
[----:B------:R-:W-:Y:S02]  /*02d0*/  ISETP.NE.AND P0, PT, R5, RZ, !P0 ;  /* 0x000000ff0500720c */ /* 0x000fe40004705270 */
[----:B-----5:R-:W-:-:S11]  /*02e0*/  MOV R10, R33 ;  /* 0x00000021000a7202 */ /* 0x020fd60000000f00 */
.L_x_47:
[----:B------:R-:W0:Y:S01]  /*02f0*/  LDC.64 R14, c[0x0][0x380] ;  /* 0x0000e000ff0e7b82 */ /* 0x000e220000000a00 */
[----:B------:R-:W-:-:S04]  /*0300*/  IADD3 R4, PT, PT, R4, 0x1, RZ ;  /* 0x0000000104047810 */ /* 0x000fc80007ffe0ff */
[----:B0-----:R-:W-:-:S04]  /*0310*/  ISETP.GE.AND P1, PT, R4, R15, PT ;  /* 0x0000000f0400720c */ /* 0x001fc80003f26270 */
[----:B------:R-:W-:-:S13]  /*0320*/  ISETP.GE.OR P1, PT, R5, R14, P1 ;  /* 0x0000000e0500720c */ /* 0x000fda0000f26670 */
[----:B------:R-:W0:Y:S01]  /*0330*/  @!P1 LDC.64 R18, c[0x0][0x388] ;  /* 0x0000e200ff129b82 */ /* 0x000e220000000a00 */
[----:B------:R-:W-:Y:S01]  /*0340*/  BSSY.RECONVERGENT B1, `(.L_x_43) ;  /* 0x0000017000017945 */ /* 0x000fe20003800200 */
[----:B0-----:R-:W-:-:S05]  /*0350*/  @!P1 IMAD.WIDE R18, R11, 0x8, R18 ;  /* 0x000000080b129825 */ /* 0x001fca00078e0212 */
[----:B-----5:R0:W5:Y:S01]  /*0360*/  @!P1 LDG.E.64.CONSTANT R16, desc[UR8][R18.64] ;  /* 0x0000000812109981 */ /* 0x020162000c1e9b00 */
[----:B------:R-:W-:-:S13]  /*0370*/  ISETP.LE.U32.AND P1, PT, R5, UR6, PT ;  /* 0x0000000605007c0c */ /* 0x000fda000bf23070 */
[----:B0-----:R-:W-:Y:S05]  /*0380*/  @!P1 BRA `(.L_x_44) ;  /* 0x0000000000489947 */ /* 0x001fea0003800000 */
[C---:B------:R-:W-:Y:S02]  /*0390*/  ISETP.GE.AND P1, PT, R4.reuse, R3, PT ;  /* 0x000000030400720c */ /* 0x040fe40003f26270 */
[----:B------:R-:W-:Y:S02]  /*03a0*/  ISETP.GT.U32.AND P3, PT, R4, R0, PT ;  /* 0x000000000400720c */ /* 0x000fe40003f64070 */
[----:B------:R-:W-:-:S11]  /*03b0*/  ISETP.EQ.OR P1, PT, R6, 0x1, P1 ;  /* 0x000000010600780c */ /* 0x000fd60000f22670 */
[----:B------:R-:W0:Y:S08]  /*03c0*/  @!P3 LDC.64 R20, c[0x0][0x390] ;  /* 0x0000e400ff14bb82 */ /* 0x000e300000000a00 */
[----:B------:R-:W1:Y:S08]  /*03d0*/  @!P1 LDC.64 R24, c[0x0][0x388] ;  /* 0x0000e200ff189b82 */ /* 0x000e700000000a00 */
[----:B------:R-:W2:Y:S01]  /*03e0*/  @!P1 LDC.64 R18, c[0x0][0x390] ;  /* 0x0000e400ff129b82 */ /* 0x000ea20000000a00 */
[----:B0-----:R-:W-:-:S06]  /*03f0*/  @!P3 IMAD.WIDE R20, R30, 0x8, R20 ;  /* 0x000000081e14b825 */ /* 0x001fcc00078e0214 */
[----:B------:R-:W3:Y:S01]  /*0400*/  @!P3 LDG.E.64.CONSTANT R20, desc[UR8][R20.64] ;  /* 0x000000081414b981 */ /* 0x000ee2000c1e9b00 */
[----:B-1----:R-:W-:-:S06]  /*0410*/  @!P1 IMAD.WIDE R24, R37, 0x8, R24 ;  /* 0x0000000825189825 */ /* 0x002fcc00078e0218 */
[----:B------:R-:W4:Y:S01]  /*0420*/  @!P1 LDG.E.64.CONSTANT R24, desc[UR8][R24.64] ;  /* 0x0000000818189981 */ /* 0x000f22000c1e9b00 */
[----:B--2---:R-:W-:-:S04]  /*0430*/  @!P1 IMAD.WIDE R22, R7, 0x8, R18 ;  /* 0x0000000807169825 */ /* 0x004fc800078e0212 */
[----:B------:R-:W-:Y:S02]  /*0440*/  @!P1 IMAD.WIDE R18, R35, 0x8, R18 ;  /* 0x0000000823129825 */ /* 0x000fe400078e0212 */
[----:B------:R-:W4:Y:S04]  /*0450*/  @!P1 LDG.E.64.CONSTANT R22, desc[UR8][R22.64] ;  /* 0x0000000816169981 */ /* 0x000f28000c1e9b00 */
[----:B------:R-:W2:Y:S01]  /*0460*/  @!P1 LDG.E.64.CONSTANT R18, desc[UR8][R18.64] ;  /* 0x0000000812129981 */ /* 0x000ea2000c1e9b00 */
[----:B---3-5:R-:W-:Y:S02]  /*0470*/  @!P3 DFMA R12, R16, R20, R12 ;  /* 0x00000014100cb22b */ /* 0x028fe4000000000c */
[----:B----4-:R-:W-:-:S08]  /*0480*/  @!P1 DMUL R26, R24, R22 ;  /* 0x00000016181a9228 */ /* 0x010fd00000000000 */
[----:B--2---:R-:W-:-:S08]  /*0490*/  @!P1 DFMA R26, R16, R18, R26 ;  /* 0x00000012101a922b */ /* 0x004fd0000000001a */
[----:B------:R-:W-:-:S11]  /*04a0*/  @!P1 DADD R12, R12, R26 ;  /* 0x000000000c0c9229 */ /* 0x000fd6000000001a */
.L_x_44:
[----:B------:R-:W-:Y:S05]  /*04b0*/  BSYNC.RECONVERGENT B1 ;  /* 0x0000000000017941 */ /* 0x000fea0003800200 */
.L_x_43:
[----:B------:R-:W-:Y:S04]  /*04c0*/  BSSY.RECONVERGENT B1, `(.L_x_45) ;  /* 0x0000023000017945 */ /* 0x000fe80003800200 */
[----:B------:R-:W-:Y:S05]  /*04d0*/  @!P0 BRA `(.L_x_46) ;  /* 0x0000000000848947 */ /* 0x000fea0003800000 */
[----:B------:R-:W-:-:S13]  /*04e0*/  ISETP.GT.U32.AND P3, PT, R4, R0, PT ;  /* 0x000000000400720c */ /* 0x000fda0003f64070 */
[----:B------:R-:W0:Y:S08]  /*04f0*/  @!P3 LDC.64 R20, c[0x0][0x388] ;  /* 0x0000e200ff14bb82 */ /* 0x000e300000000a00 */
[----:B------:R-:W1:Y:S01]  /*0500*/  @!P3 LDC.64 R22, c[0x0][0x390] ;  /* 0x0000e400ff16bb82 */ /* 0x000e620000000a00 */
[----:B0-----:R-:W-:-:S06]  /*0510*/  @!P3 IMAD.WIDE R20, R9, 0x8, R20 ;  /* 0x000000080914b825 */ /* 0x001fcc00078e0214 */
[----:B------:R-:W2:Y:S01]  /*0520*/  @!P3 LDG.E.64.CONSTANT R20, desc[UR8][R20.64] ;  /* 0x000000081414b981 */ /* 0x000ea2000c1e9b00 */
[----:B-1----:R-:W-:-:S05]  /*0530*/  @!P3 IMAD.WIDE R26, R31, 0x8, R22 ;  /* 0x000000081f1ab825 */ /* 0x002fca00078e0216 */
[----:B------:R0:W2:Y:S01]  /*0540*/  @!P3 LDG.E.64.CONSTANT R18, desc[UR8][R26.64] ;  /* 0x000000081a12b981 */ /* 0x0000a2000c1e9b00 */
[----:B------:R-:W-:-:S06]  /*0550*/  @!P3 IMAD.WIDE R22, R10, 0x8, R22 ;  /* 0x000000080a16b825 */ /* 0x000fcc00078e0216 */
[----:B------:R-:W3:Y:S01]  /*0560*/  @!P3 LDG.E.64.CONSTANT R22, desc[UR8][R22.64] ;  /* 0x000000081616b981 */ /* 0x000ee2000c1e9b00 */
[----:B------:R-:W-:-:S04]  /*0570*/  ISETP.GE.AND P1, PT, R4, R3, PT ;  /* 0x000000030400720c */ /* 0x000fc80003f26270 */
[----:B------:R-:W-:-:S13]  /*0580*/  ISETP.EQ.OR P1, PT, R6, 0x1, P1 ;  /* 0x000000010600780c */ /* 0x000fda0000f22670 */
[----:B------:R-:W1:Y:S08]  /*0590*/  @!P1 LDC.64 R28, c[0x0][0x388] ;  /* 0x0000e200ff1c9b82 */ /* 0x000e700000000a00 */
[----:B------:R-:W0:Y:S02]  /*05a0*/  @!P1 LDC.64 R24, c[0x0][0x390] ;  /* 0x0000e400ff189b82 */ /* 0x000e240000000a00 */
[----:B0-----:R-:W-:-:S06]  /*05b0*/  @!P1 IMAD.WIDE R26, R33, 0x8, R24 ;  /* 0x00000008211a9825 */ /* 0x001fcc00078e0218 */
[----:B------:R-:W4:Y:S01]  /*05c0*/  @!P1 LDG.E.64.CONSTANT R26, desc[UR8][R26.64] ;  /* 0x000000081a1a9981 */ /* 0x000f22000c1e9b00 */
[----:B--2---:R-:W-:Y:S01]  /*05d0*/  @!P3 DMUL R18, R20, R18 ;  /* 0x000000121412b228 */ /* 0x004fe20000000000 */
[----:B------:R-:W-:-:S07]  /*05e0*/  @!P1 IMAD.WIDE R20, R9, 0x8, R24 ;  /* 0x0000000809149825 */ /* 0x000fce00078e0218 */
[----:B---3-5:R-:W-:Y:S01]  /*05f0*/  @!P3 DFMA R22, R16, R22, R18 ;  /* 0x000000161016b22b */ /* 0x028fe20000000012 */
[----:B------:R-:W2:Y:S01]  /*0600*/  @!P1 LDG.E.64.CONSTANT R20, desc[UR8][R20.64] ;  /* 0x0000000814149981 */ /* 0x000ea2000c1e9b00 */
[----:B-1----:R-:W-:-:S06]  /*0610*/  @!P1 IMAD.WIDE R18, R33, 0x8, R28 ;  /* 0x0000000821129825 */ /* 0x002fcc00078e021c */
[----:B------:R-:W2:Y:S01]  /*0620*/  @!P1 LDG.E.64.CONSTANT R18, desc[UR8][R18.64] ;  /* 0x0000000812129981 */ /* 0x000ea2000c1e9b00 */
[----:B------:R-:W-:-:S06]  /*0630*/  @!P1 IMAD.WIDE R28, R9, 0x8, R28 ;  /* 0x00000008091c9825 */ /* 0x000fcc00078e021c */
[----:B------:R-:W3:Y:S01]  /*0640*/  @!P1 LDG.E.64.CONSTANT R28, desc[UR8][R28.64] ;  /* 0x000000081c1c9981 */ /* 0x000ee2000c1e9b00 */
[----:B--2---:R-:W-:-:S08]  /*0650*/  @!P1 DMUL R20, R18, R20 ;  /* 0x0000001412149228 */ /* 0x004fd00000000000 */
[----:B----4-:R-:W-:Y:S01]  /*0660*/  @!P1 DFMA R20, R16, R26, R20 ;  /* 0x0000001a1014922b */ /* 0x010fe20000000014 */
[----:B------:R-:W-:-:S04]  /*0670*/  @!P1 IMAD.WIDE R26, R37, 0x8, R24 ;  /* 0x00000008251a9825 */ /* 0x000fc800078e0218 */
[----:B------:R-:W-:Y:S02]  /*0680*/  @!P1 IMAD.WIDE R24, R11, 0x8, R24 ;  /* 0x000000080b189825 */ /* 0x000fe400078e0218 */
[----:B------:R-:W3:Y:S04]  /*0690*/  @!P1 LDG.E.64.CONSTANT R26, desc[UR8][R26.64] ;  /* 0x000000081a1a9981 */ /* 0x000ee8000c1e9b00 */
[----:B------:R-:W2:Y:S01]  /*06a0*/  @!P1 LDG.E.64.CONSTANT R24, desc[UR8][R24.64] ;  /* 0x0000000818189981 */ /* 0x000ea2000c1e9b00 */
[----:B------:R-:W-:Y:S02]  /*06b0*/  @!P3 DADD R12, R12, R22 ;  /* 0x000000000c0cb229 */ /* 0x000fe40000000016 */
[----:B---3--:R-:W-:-:S08]  /*06c0*/  @!P1 DFMA R20, R28, R26, R20 ;  /* 0x0000001a1c14922b */ /* 0x008fd00000000014 */
[----:B--2---:R-:W-:-:S08]  /*06d0*/  @!P1 DFMA R20, R18, R24, R20 ;  /* 0x000000181214922b */ /* 0x004fd00000000014 */
[----:B------:R-:W-:-:S11]  /*06e0*/  @!P1 DADD R12, R12, R20 ;  /* 0x000000000c0c9229 */ /* 0x000fd60000000014 */
.L_x_46:
[----:B------:R-:W-:Y:S05]  /*06f0*/  BSYNC.RECONVERGENT B1 ;  /* 0x0000000000017941 */ /* 0x000fea0003800200 */
.L_x_45:
[----:B------:R-:W-:Y:S01]  /*0700*/  VIADD R8, R8, 0x1 ;  /* 0x0000000108087836 */ /* 0x000fe20000000000 */
[-C--:B------:R-:W-:Y:S01]  /*0710*/  IADD3 R11, PT, PT, R11, R14.reuse, RZ ;  /* 0x0000000e0b0b7210 */ /* 0x080fe20007ffe0ff */
[--C-:B------:R-:W-:Y:S01]  /*0720*/  IMAD.IADD R30, R30, 0x1, -R14.reuse ;  /* 0x000000011e1e7824 */ /* 0x100fe200078e0a0e */
[-C--:B------:R-:W-:Y:S01]  /*0730*/  IADD3 R7, PT, PT, R7, R14.reuse, RZ ;  /* 0x0000000e07077210 */ /* 0x080fe20007ffe0ff */
[--C-:B------:R-:W-:Y:S01]  /*0740*/  IMAD.IADD R35, R35, 0x1, R14.reuse ;  /* 0x0000000123237824 */ /* 0x100fe200078e020e */
[----:B------:R-:W-:Y:S01]  /*0750*/  ISETP.NE.AND P1, PT, R8, 0x1, PT ;  /* 0x000000010800780c */ /* 0x000fe20003f25270 */
[--C-:B------:R-:W-:Y:S01]  /*0760*/  IMAD.IADD R9, R9, 0x1, R14.reuse ;  /* 0x0000000109097824 */ /* 0x100fe200078e020e */
[-C--:B------:R-:W-:Y:S01]  /*0770*/  IADD3 R37, PT, PT, R37, R14.reuse, RZ ;  /* 0x0000000e25257210 */ /* 0x080fe20007ffe0ff */
[----:B------:R-:W-:Y:S01]  /*0780*/  IMAD.IADD R31, R31, 0x1, -R14 ;  /* 0x000000011f1f7824 */ /* 0x000fe200078e0a0e */
[-C--:B------:R-:W-:Y:S01]  /*0790*/  IADD3 R10, PT, PT, R10, -R14.reuse, RZ ;  /* 0x8000000e0a0a7210 */ /* 0x080fe20007ffe0ff */
[----:B------:R-:W-:Y:S01]  /*07a0*/  VIADD R6, R6, 0xffffffff ;  /* 0xffffffff06067836 */ /* 0x000fe20000000000 */
[----:B------:R-:W-:-:S07]  /*07b0*/  IADD3 R33, PT, PT, R33, R14, RZ ;  /* 0x0000000e21217210 */ /* 0x000fce0007ffe0ff */
[----:B------:R-:W-:Y:S05]  /*07c0*/  @P1 BRA `(.L_x_47) ;  /* 0xfffffff800c81947 */ /* 0x000fea000383ffff */
[----:B------:R-:W-:Y:S05]  /*07d0*/  BSYNC.RECONVERGENT B0 ;  /* 0x0000000000007941 */ /* 0x000fea0003800200 */
.L_x_42:
[----:B------:R-:W-:Y:S01]  /*07e0*/  IADD3 R5, PT, PT, R5, 0x20, RZ ;  /* 0x0000002005057810 */ /* 0x000fe20007ffe0ff */
[----:B------:R-:W-:Y:S06]  /*07f0*/  @P2 BRA `(.L_x_48) ;  /* 0xfffffff800642947 */ /* 0x000fec000383ffff */
.L_x_41:
[----:B------:R-:W-:Y:S04]  /*0800*/  SHFL.DOWN PT, R3, R13, 0x10, 0x1f ;  /* 0x0a001f000d037f89 */ /* 0x000fe800000e0000 */
[----:B------:R-:W1:Y:S01]  /*0810*/  SHFL.DOWN PT, R2, R12, 0x10, 0x1f ;  /* 0x0a001f000c027f89 */ /* 0x000e6200000e0000 */
[----:B------:R-:W2:Y:S01]  /*0820*/  S2R R10, SR_TID.X ;  /* 0x00000000000a7919 */ /* 0x000ea20000002100 */
[----:B-1----:R-:W-:-:S07]  /*0830*/  DADD R2, R2, R12 ;  /* 0x0000000002027229 */ /* 0x002fce000000000c */
[----:B0-----:R-:W-:Y:S04]  /*0840*/  SHFL.DOWN PT, R5, R3, 0x8, 0x1f ;  /* 0x09001f0003057f89 */ /* 0x001fe800000e0000 */
[----:B------:R-:W0:Y:S01]  /*0850*/  SHFL.DOWN PT, R4, R2, 0x8, 0x1f ;  /* 0x09001f0002047f89 */ /* 0x000e2200000e0000 */
[----:B--2---:R-:W-:Y:S01]  /*0860*/  ISETP.NE.AND P0, PT, R10, RZ, PT ;  /* 0x000000ff0a00720c */ /* 0x004fe20003f05270 */
[----:B0-----:R-:W-:-:S07]  /*0870*/  DADD R4, R2, R4 ;  /* 0x0000000002047229 */ /* 0x001fce0000000004 */
[----:B------:R-:W-:Y:S04]  /*0880*/  SHFL.DOWN PT, R7, R5, 0x4, 0x1f ;  /* 0x08801f0005077f89 */ /* 0x000fe800000e0000 */
[----:B------:R-:W0:Y:S02]  /*0890*/  SHFL.DOWN PT, R6, R4, 0x4, 0x1f ;  /* 0x08801f0004067f89 */ /* 0x000e2400000e0000 */
[----:B0-----:R-:W-:-:S07]  /*08a0*/  DADD R6, R4, R6 ;  /* 0x0000000004067229 */ /* 0x001fce0000000006 */
[----:B------:R-:W-:Y:S04]  /*08b0*/  SHFL.DOWN PT, R9, R7, 0x2, 0x1f ;  /* 0x08401f0007097f89 */ /* 0x000fe800000e0000 */
[----:B------:R-:W0:Y:S02]  /*08c0*/  SHFL.DOWN PT, R8, R6, 0x2, 0x1f ;  /* 0x08401f0006087f89 */ /* 0x000e2400000e0000 */
[----:B0-----:R-:W-:-:S07]  /*08d0*/  DADD R8, R6, R8 ;  /* 0x0000000006087229 */ /* 0x001fce0000000008 */
[----:B------:R0:W1:Y:S04]  /*08e0*/  SHFL.DOWN PT, R11, R9, 0x1, 0x1f ;  /* 0x08201f00090b7f89 */ /* 0x00006800000e0000 */
[----:B------:R0:W2:Y:S01]  /*08f0*/  SHFL.DOWN PT, R10, R8, 0x1, 0x1f ;  /* 0x08201f00080a7f89 */ /* 0x0000a200000e0000 */
[----:B------:R-:W-:Y:S05]  /*0900*/  @P0 EXIT ;  /* 0x000000000000094d */ /* 0x000fea0003800000 */
[----:B------:R-:W3:Y:S01]  /*0910*/  LDC.64 R4, c[0x0][0x398] ;  /* 0x0000e600ff047b82 */ /* 0x000ee20000000a00 */
[----:B-12---:R-:W-:Y:S01]  /*0920*/  DADD R2, R8, R10 ;  /* 0x0000000008027229 */ /* 0x006fe2000000000a */
[----:B------:R-:W-:-:S07]  /*0930*/  IMAD R15, R0, R15, UR6 ;  /* 0x00000006000f7e24 */ /* 0x000fce000f8e020f */
[----:B------:R-:W-:Y:S01]  /*0940*/  DMUL R2, R2, 0.25 ;  /* 0x3fd0000002027828 */ /* 0x000fe20000000000 */
[----:B---3--:R-:W-:-:S06]  /*0950*/  IMAD.WIDE R4, R15, 0x8, R4 ;  /* 0x000000080f047825 */ /* 0x008fcc00078e0204 */
[----:B------:R-:W-:Y:S01]  /*0960*/  STG.E.64 desc[UR8][R4.64], R2 ;  /* 0x0000000204007986 */ /* 0x000fe2000c101b08 */
[----:B------:R-:W-:Y:S05]  /*0970*/  EXIT ;  /* 0x000000000000794d */ /* 0x000fea0003800000 */
.L_x_49:
        /* <DEDUP_REMOVED lines=16> */
.L_x_51:


//--------------------- .nv.shared.reserved.0     --------------------------
	.section	.nv.shared.reserved.0,"aw",@nobits
	.weak		__nv_reservedSMEM_offset_0_alias
	.size		__nv_reservedSMEM_offset_0_alias, 0, 64
	.other		__nv_reservedSMEM_offset_0_alias,@"STO_CUDA_RESERVED_SHARED STV_DEFAULT"
__nv_reservedSMEM_offset_0_alias:
	.zero		0
	.zero		64


//--------------------- .nv.constant0._Z9chebyprodiiPdS_S_ --------------------------
	.section	.nv.constant0._Z9chebyprodiiPdS_S_,"a",@progbits
	.sectionflags	@""
	.align	4
.nv.constant0._Z9chebyprodiiPdS_S_:
	.zero		928


//--------------------- .nv.constant0._Z13chebyprod_impiiPKdS0_Pd --------------------------
	.section	.nv.constant0._Z13chebyprod_impiiPKdS0_Pd,"a",@progbits
	.sectionflags	@""
	.align	4
.nv.constant0._Z13chebyprod_impiiPKdS0_Pd:
	.zero		928


//--------------------- SYMBOLS --------------------------

	.type		.nv.reservedSmem.offset0,@object
	.size		.nv.reservedSmem.offset0,0x4
